def attn_fwd(
    Q,
    K,
    V,
    Out,
    Lse,
    sm_scale,
    stride_qz,
    stride_qh,
    stride_qm,
    stride_qk,
    stride_kz,
    stride_kh,
    stride_kn,
    stride_kk,
    stride_vz,
    stride_vh,
    stride_vn,
    stride_vk,
    stride_oz,
    stride_oh,
    stride_om,
    stride_ok,
    seqlen_q,
    seqlen_k,
    BLOCK_M: tl.constexpr,
    BLOCK_N: tl.constexpr,
    HEAD_DIM: tl.constexpr,
    CAUSAL: tl.constexpr,
):
    start_m = tl.program_id(0)
    off_hz = tl.program_id(1)
    q_off = off_hz * stride_qh
    k_off = off_hz * stride_kh
    v_off = off_hz * stride_vh
    offs_m = start_m * BLOCK_M + tl.arange(0, BLOCK_M)
    offs_d = tl.arange(0, HEAD_DIM)
    offs_n = tl.arange(0, BLOCK_N)
    q_ptrs = Q + q_off + offs_m[:, None] * stride_qm + offs_d[None, :] * stride_qk
    k_ptrs = K + k_off + offs_d[:, None] * stride_kk + offs_n[None, :] * stride_kn
    v_ptrs = V + v_off + offs_n[:, None] * stride_vn + offs_d[None, :] * stride_vk
    m_i = tl.full([BLOCK_M], float("-inf"), dtype=tl.float32)
    l_i = tl.zeros([BLOCK_M], dtype=tl.float32) + 1.0
    acc = tl.zeros([BLOCK_M, HEAD_DIM], dtype=tl.float32)
    q = tl.load(q_ptrs)
    acc, l_i, m_i = _attn_fwd_inner(
        acc,
        l_i,
        m_i,
        q,
        k_ptrs,
        v_ptrs,
        sm_scale,
        stride_kn,
        stride_vn,
        start_m,
        seqlen_k,
        BLOCK_M,
        BLOCK_N,
        HEAD_DIM,
        CAUSAL,
    )
    acc = acc / l_i[:, None]
    lse = m_i + tl.math.log2(l_i) / 1.4426950408889634
    o_ptrs = (
        Out
        + off_hz * stride_oh
        + offs_m[:, None] * stride_om
        + offs_d[None, :] * stride_ok
    )
    tl.store(o_ptrs, acc.to(Out.dtype.element_ty))
    tl.store(Lse + off_hz * seqlen_q + offs_m, lse)

# config = {"BLOCK_M": 64, "BLOCK_N": 128, "HEAD_DIM": 128, "arch": "sm_100", "causal": true, "dtype": "fp16", "num_stages": 2, "num_warps": 8}
# arch = sm_100


// ===== COMPILED SASS (sm_100a) =====

	.target	sm_100a

	.elftype	@"ET_EXEC"


//--------------------- .note.nv.tkinfo           --------------------------
	.section	.note.nv.tkinfo,"",@"SHT_NOTE"
	.sectionflags	@"SHF_NOTE_NV_TKINFO"
	.tkinfo
        /*0018*/ 	.word	0x00000081
        /*0030*/ 	.string	""
        /*0030*/ 	.string	"ptxas-blackwell"
        /*0030*/ 	.string	"Cuda compilation tools, release 12.9, V12.9.86"
        /*0030*/ 	.string	"Build cuda_12.9.r12.9/compiler.36037853_0"
        /*0030*/ 	.string	"-v  -suppress-debug-info  -lineinfo  -arch sm_100a "



//--------------------- .note.nv.cuver            --------------------------
	.section	.note.nv.cuver,"",@"SHT_NOTE"
	.sectionflags	@"SHF_NOTE_NV_CUVER"
        /*0018*/ 	.short	0x0001
        /*001a*/ 	.short	0x0064
        /*001c*/ 	.short	0x0001
        /*001e*/ 	.short	0x0000
        /*0020*/ 	.short	0x0001
        /*0022*/ 	.short	0x0000


//--------------------- .nv.info                  --------------------------
	.section	.nv.info,"",@"SHT_CUDA_INFO"
	.align	4


	//----- nvinfo : EIATTR_REGCOUNT
	.align		4
        /*0000*/ 	.byte	0x04, 0x2f
        /*0002*/ 	.short	(.L_5 - .L_4)
	.align		4
.L_4:
        /*0004*/ 	.word	index@(attn_fwd)
        /*0008*/ 	.word	0x000000ff


	//----- nvinfo : EIATTR_FRAME_SIZE
	.align		4
.L_5:
        /*000c*/ 	.byte	0x04, 0x11
        /*000e*/ 	.short	(.L_7 - .L_6)
	.align		4
.L_6:
        /*0010*/ 	.word	index@($__internal_2_$__cuda_sm10x_tcgen05_guardrail_trap_unallocated_columns_being_dealloced)
        /*0014*/ 	.word	0x00000220


	//----- nvinfo : EIATTR_FRAME_SIZE
	.align		4
.L_7:
        /*0018*/ 	.byte	0x04, 0x11
        /*001a*/ 	.short	(.L_9 - .L_8)
	.align		4
.L_8:
        /*001c*/ 	.word	index@($__internal_1_$__cuda_sm10x_tcgen05_guardrail_trap_phase_invalid_during_alloc)
        /*0020*/ 	.word	0x00000220


	//----- nvinfo : EIATTR_FRAME_SIZE
	.align		4
.L_9:
        /*0024*/ 	.byte	0x04, 0x11
        /*0026*/ 	.short	(.L_11 - .L_10)
	.align		4
.L_10:
        /*0028*/ 	.word	index@($__internal_0_$__cuda_sm10x_tcgen05_guardrail_trap_col_being_dealloced_not_returned_by_alloc)
        /*002c*/ 	.word	0x00000220


	//----- nvinfo : EIATTR_FRAME_SIZE
	.align		4
.L_11:
        /*0030*/ 	.byte	0x04, 0x11
        /*0032*/ 	.short	(.L_13 - .L_12)
	.align		4
.L_12:
        /*0034*/ 	.word	index@(attn_fwd)
        /*0038*/ 	.word	0x00000220


	//----- nvinfo : EIATTR_MIN_STACK_SIZE
	.align		4
.L_13:
        /*003c*/ 	.byte	0x04, 0x12
        /*003e*/ 	.short	(.L_15 - .L_14)
	.align		4
.L_14:
        /*0040*/ 	.word	index@(attn_fwd)
        /*0044*/ 	.word	0x00000220
.L_15:


//--------------------- .nv.info.attn_fwd         --------------------------
	.section	.nv.info.attn_fwd,"",@"SHT_CUDA_INFO"
	.sectionflags	@""
	.align	4


	//----- nvinfo : EIATTR_CUDA_API_VERSION
	.align		4
        /*0000*/ 	.byte	0x04, 0x37
        /*0002*/ 	.short	(.L_17 - .L_16)
.L_16:
        /*0004*/ 	.word	0x00000081


	//----- nvinfo : EIATTR_KPARAM_INFO
	.align		4
.L_17:
        /*0008*/ 	.byte	0x04, 0x17
        /*000a*/ 	.short	(.L_19 - .L_18)
.L_18:
        /*000c*/ 	.word	0x00000000
        /*0010*/ 	.short	0x0019
        /*0012*/ 	.short	0x0080
        /*0014*/ 	.byte	0x00, 0xf4, 0x21, 0x00


	//----- nvinfo : EIATTR_KPARAM_INFO
	.align		4
.L_19:
        /*0018*/ 	.byte	0x04, 0x17
        /*001a*/ 	.short	(.L_21 - .L_20)
.L_20:
        /*001c*/ 	.word	0x00000000
        /*0020*/ 	.short	0x0018
        /*0022*/ 	.short	0x0078
        /*0024*/ 	.byte	0x00, 0xf4, 0x21, 0x00


	//----- nvinfo : EIATTR_KPARAM_INFO
	.align		4
.L_21:
        /*0028*/ 	.byte	0x04, 0x17
        /*002a*/ 	.short	(.L_23 - .L_22)
.L_22:
        /*002c*/ 	.word	0x00000000
        /*0030*/ 	.short	0x0017
        /*0032*/ 	.short	0x0070
        /*0034*/ 	.byte	0x00, 0xf0, 0x11, 0x00


	//----- nvinfo : EIATTR_KPARAM_INFO
	.align		4
.L_23:
        /*0038*/ 	.byte	0x04, 0x17
        /*003a*/ 	.short	(.L_25 - .L_24)
.L_24:
        /*003c*/ 	.word	0x00000000
        /*0040*/ 	.short	0x0016
        /*0042*/ 	.short	0x006c
        /*0044*/ 	.byte	0x00, 0xf0, 0x11, 0x00


	//----- nvinfo : EIATTR_KPARAM_INFO
	.align		4
.L_25:
        /*0048*/ 	.byte	0x04, 0x17
        /*004a*/ 	.short	(.L_27 - .L_26)
.L_26:
        /*004c*/ 	.word	0x00000000
        /*0050*/ 	.short	0x0015
        /*0052*/ 	.short	0x0068
        /*0054*/ 	.byte	0x00, 0xf0, 0x11, 0x00


	//----- nvinfo : EIATTR_KPARAM_INFO
	.align		4
.L_27:
        /*0058*/ 	.byte	0x04, 0x17
        /*005a*/ 	.short	(.L_29 - .L_28)
.L_28:
        /*005c*/ 	.word	0x00000000
        /*0060*/ 	.short	0x0014
        /*0062*/ 	.short	0x0064
        /*0064*/ 	.byte	0x00, 0xf0, 0x11, 0x00


	//----- nvinfo : EIATTR_KPARAM_INFO
	.align		4
.L_29:
        /*0068*/ 	.byte	0x04, 0x17
        /*006a*/ 	.short	(.L_31 - .L_30)
.L_30:
        /*006c*/ 	.word	0x00000000
        /*0070*/ 	.short	0x0013
        /*0072*/ 	.short	0x0060
        /*0074*/ 	.byte	0x00, 0xf0, 0x11, 0x00


	//----- nvinfo : EIATTR_KPARAM_INFO
	.align		4
.L_31:
        /*0078*/ 	.byte	0x04, 0x17
        /*007a*/ 	.short	(.L_33 - .L_32)
.L_32:
        /*007c*/ 	.word	0x00000000
        /*0080*/ 	.short	0x0012
        /*0082*/ 	.short	0x005c
        /*0084*/ 	.byte	0x00, 0xf0, 0x11, 0x00


	//----- nvinfo : EIATTR_KPARAM_INFO
	.align		4
.L_33:
        /*0088*/ 	.byte	0x04, 0x17
        /*008a*/ 	.short	(.L_35 - .L_34)
.L_34:
        /*008c*/ 	.word	0x00000000
        /*0090*/ 	.short	0x0011
        /*0092*/ 	.short	0x0058
        /*0094*/ 	.byte	0x00, 0xf0, 0x11, 0x00


	//----- nvinfo : EIATTR_KPARAM_INFO
	.align		4
.L_35:
        /*0098*/ 	.byte	0x04, 0x17
        /*009a*/ 	.short	(.L_37 - .L_36)
.L_36:
        /*009c*/ 	.word	0x00000000
        /*00a0*/ 	.short	0x0010
        /*00a2*/ 	.short	0x0054
        /*00a4*/ 	.byte	0x00, 0xf0, 0x11, 0x00


	//----- nvinfo : EIATTR_KPARAM_INFO
	.align		4
.L_37:
        /*00a8*/ 	.byte	0x04, 0x17
        /*00aa*/ 	.short	(.L_39 - .L_38)
.L_38:
        /*00ac*/ 	.word	0x00000000
        /*00b0*/ 	.short	0x000f
        /*00b2*/ 	.short	0x0050
        /*00b4*/ 	.byte	0x00, 0xf0, 0x11, 0x00


	//----- nvinfo : EIATTR_KPARAM_INFO
	.align		4
.L_39:
        /*00b8*/ 	.byte	0x04, 0x17
        /*00ba*/ 	.short	(.L_41 - .L_40)
.L_40:
        /*00bc*/ 	.word	0x00000000
        /*00c0*/ 	.short	0x000e
        /*00c2*/ 	.short	0x004c
        /*00c4*/ 	.byte	0x00, 0xf0, 0x11, 0x00


	//----- nvinfo : EIATTR_KPARAM_INFO
	.align		4
.L_41:
        /*00c8*/ 	.byte	0x04, 0x17
        /*00ca*/ 	.short	(.L_43 - .L_42)
.L_42:
        /*00cc*/ 	.word	0x00000000
        /*00d0*/ 	.short	0x000d
        /*00d2*/ 	.short	0x0048
        /*00d4*/ 	.byte	0x00, 0xf0, 0x11, 0x00


	//----- nvinfo : EIATTR_KPARAM_INFO
	.align		4
.L_43:
        /*00d8*/ 	.byte	0x04, 0x17
        /*00da*/ 	.short	(.L_45 - .L_44)
.L_44:
        /*00dc*/ 	.word	0x00000000
        /*00e0*/ 	.short	0x000c
        /*00e2*/ 	.short	0x0044
        /*00e4*/ 	.byte	0x00, 0xf0, 0x11, 0x00


	//----- nvinfo : EIATTR_KPARAM_INFO
	.align		4
.L_45:
        /*00e8*/ 	.byte	0x04, 0x17
        /*00ea*/ 	.short	(.L_47 - .L_46)
.L_46:
        /*00ec*/ 	.word	0x00000000
        /*00f0*/ 	.short	0x000b
        /*00f2*/ 	.short	0x0040
        /*00f4*/ 	.byte	0x00, 0xf0, 0x11, 0x00


	//----- nvinfo : EIATTR_KPARAM_INFO
	.align		4
.L_47:
        /*00f8*/ 	.byte	0x04, 0x17
        /*00fa*/ 	.short	(.L_49 - .L_48)
.L_48:
        /*00fc*/ 	.word	0x00000000
        /*0100*/ 	.short	0x000a
        /*0102*/ 	.short	0x003c
        /*0104*/ 	.byte	0x00, 0xf0, 0x11, 0x00


	//----- nvinfo : EIATTR_KPARAM_INFO
	.align		4
.L_49:
        /*0108*/ 	.byte	0x04, 0x17
        /*010a*/ 	.short	(.L_51 - .L_50)
.L_50:
        /*010c*/ 	.word	0x00000000
        /*0110*/ 	.short	0x0009
        /*0112*/ 	.short	0x0038
        /*0114*/ 	.byte	0x00, 0xf0, 0x11, 0x00


	//----- nvinfo : EIATTR_KPARAM_INFO
	.align		4
.L_51:
        /*0118*/ 	.byte	0x04, 0x17
        /*011a*/ 	.short	(.L_53 - .L_52)
.L_52:
        /*011c*/ 	.word	0x00000000
        /*0120*/ 	.short	0x0008
        /*0122*/ 	.short	0x0034
        /*0124*/ 	.byte	0x00, 0xf0, 0x11, 0x00


	//----- nvinfo : EIATTR_KPARAM_INFO
	.align		4
.L_53:
        /*0128*/ 	.byte	0x04, 0x17
        /*012a*/ 	.short	(.L_55 - .L_54)
.L_54:
        /*012c*/ 	.word	0x00000000
        /*0130*/ 	.short	0x0007
        /*0132*/ 	.short	0x0030
        /*0134*/ 	.byte	0x00, 0xf0, 0x11, 0x00


	//----- nvinfo : EIATTR_KPARAM_INFO
	.align		4
.L_55:
        /*0138*/ 	.byte	0x04, 0x17
        /*013a*/ 	.short	(.L_57 - .L_56)
.L_56:
        /*013c*/ 	.word	0x00000000
        /*0140*/ 	.short	0x0006
        /*0142*/ 	.short	0x002c
        /*0144*/ 	.byte	0x00, 0xf0, 0x11, 0x00


	//----- nvinfo : EIATTR_KPARAM_INFO
	.align		4
.L_57:
        /*0148*/ 	.byte	0x04, 0x17
        /*014a*/ 	.short	(.L_59 - .L_58)
.L_58:
        /*014c*/ 	.word	0x00000000
        /*0150*/ 	.short	0x0005
        /*0152*/ 	.short	0x0028
        /*0154*/ 	.byte	0x00, 0xf0, 0x11, 0x00


	//----- nvinfo : EIATTR_KPARAM_INFO
	.align		4
.L_59:
        /*0158*/ 	.byte	0x04, 0x17
        /*015a*/ 	.short	(.L_61 - .L_60)
.L_60:
        /*015c*/ 	.word	0x00000000
        /*0160*/ 	.short	0x0004
        /*0162*/ 	.short	0x0020
        /*0164*/ 	.byte	0x00, 0xf4, 0x21, 0x00


	//----- nvinfo : EIATTR_KPARAM_INFO
	.align		4
.L_61:
        /*0168*/ 	.byte	0x04, 0x17
        /*016a*/ 	.short	(.L_63 - .L_62)
.L_62:
        /*016c*/ 	.word	0x00000000
        /*0170*/ 	.short	0x0003
        /*0172*/ 	.short	0x0018
        /*0174*/ 	.byte	0x00, 0xf4, 0x21, 0x00


	//----- nvinfo : EIATTR_KPARAM_INFO
	.align		4
.L_63:
        /*0178*/ 	.byte	0x04, 0x17
        /*017a*/ 	.short	(.L_65 - .L_64)
.L_64:
        /*017c*/ 	.word	0x00000000
        /*0180*/ 	.short	0x0002
        /*0182*/ 	.short	0x0010
        /*0184*/ 	.byte	0x00, 0xf4, 0x21, 0x00


	//----- nvinfo : EIATTR_KPARAM_INFO
	.align		4
.L_65:
        /*0188*/ 	.byte	0x04, 0x17
        /*018a*/ 	.short	(.L_67 - .L_66)
.L_66:
        /*018c*/ 	.word	0x00000000
        /*0190*/ 	.short	0x0001
        /*0192*/ 	.short	0x0008
        /*0194*/ 	.byte	0x00, 0xf4, 0x21, 0x00


	//----- nvinfo : EIATTR_KPARAM_INFO
	.align		4
.L_67:
        /*0198*/ 	.byte	0x04, 0x17
        /*019a*/ 	.short	(.L_69 - .L_68)
.L_68:
        /*019c*/ 	.word	0x00000000
        /*01a0*/ 	.short	0x0000
        /*01a2*/ 	.short	0x0000
        /*01a4*/ 	.byte	0x00, 0xf4, 0x21, 0x00


	//----- nvinfo : EIATTR_AT_ENTRY_FRAGMENTS
	.align		4
.L_69:
        /*01a8*/ 	.byte	0x04, 0x4f
        /*01aa*/ 	.short	(.L_71 - .L_70)


	//   ....[0]....
.L_70:
        /*01ac*/ 	.word	0x00000004


	//----- nvinfo : EIATTR_RESERVED_SMEM_USED
	.align		4
.L_71:
        /*01b0*/ 	.byte	0x01, 0x41
	.zero		2


	//----- nvinfo : EIATTR_SPARSE_MMA_MASK
	.align		4
        /*01b4*/ 	.byte	0x03, 0x50
        /*01b6*/ 	.short	0x0000


	//----- nvinfo : EIATTR_TCGEN05_1CTA_USED
	.align		4
        /*01b8*/ 	.byte	0x01, 0x51
	.zero		2


	//----- nvinfo : EIATTR_MAXREG_COUNT
	.align		4
        /*01bc*/ 	.byte	0x03, 0x1b
        /*01be*/ 	.short	0x00ff


	//----- nvinfo : EIATTR_NUM_BARRIERS
	.align		4
        /*01c0*/ 	.byte	0x02, 0x4c
        /*01c2*/ 	.byte	0x01
	.zero		1


	//----- nvinfo : EIATTR_ANNOTATIONS
	.align		4
        /*01c4*/ 	.byte	0x04, 0x55
        /*01c6*/ 	.short	(.L_73 - .L_72)


	//   ....[0]....
.L_72:
        /*01c8*/ 	.word	0x00000001
        /*01cc*/ 	.byte	0xe0, 0x16, 0x00, 0x00, 0x01, 0x00, 0x00, 0x00, 0x10, 0x17, 0x00, 0x00, 0x01, 0x00, 0x00, 0x00
        /* <DEDUP_REMOVED lines=102> */
        /*083c*/ 	.byte	0x30, 0x84, 0x00, 0x00, 0x01, 0x00, 0x00, 0x00, 0x40, 0xab, 0x00, 0x00


	//----- nvinfo : EIATTR_INT_WARP_WIDE_INSTR_OFFSETS
	.align		4
.L_73:
        /*0848*/ 	.byte	0x04, 0x31
        /*084a*/ 	.short	(.L_75 - .L_74)


	//   ....[0]....
.L_74:
        /*084c*/ 	.word	0x00001d60


	//   ....[1]....
        /*0850*/ 	.word	0x00001d70


	//   ....[2]....
        /*0854*/ 	.word	0x00002880


	//   ....[3]....
        /*0858*/ 	.word	0x00002920


	//   ....[4]....
        /*085c*/ 	.word	0x00007e60


	//   ....[5]....
        /*0860*/ 	.word	0x0000c400


	//   ....[6]....
        /*0864*/ 	.word	0x0000c450


	//----- nvinfo : EIATTR_COOP_GROUP_MASK_REGIDS
	.align		4
.L_75:
        /*0868*/ 	.byte	0x04, 0x29
        /*086a*/ 	.short	(.L_77 - .L_76)


	//   ....[0]....
.L_76:
        /*086c*/ 	.word	0xffffffff


	//   ....[1]....
        /*0870*/ 	.word	0xffffffff


	//   ....[2]....
        /*0874*/ 	.word	0xffffffff


	//   ....[3]....
        /*0878*/ 	.word	0xffffffff


	//   ....[4]....
        /*087c*/ 	.word	0xffffffff


	//   ....[5]....
        /*0880*/ 	.word	0xffffffff


	//   ....[6]....
        /*0884*/ 	.word	0xffffffff


	//   ....[7]....
        /*0888*/ 	.word	0xffffffff


	//   ....[8]....
        /*088c*/ 	.word	0xffffffff


	//   ....[9]....
        /*0890*/ 	.word	0xffffffff


	//   ....[10]....
        /*0894*/ 	.word	0xffffffff


	//   ....[11]....
        /*0898*/ 	.word	0xffffffff


	//----- nvinfo : EIATTR_COOP_GROUP_INSTR_OFFSETS
	.align		4
.L_77:
        /*089c*/ 	.byte	0x04, 0x28
        /*089e*/ 	.short	(.L_79 - .L_78)


	//   ....[0]....
.L_78:
        /*08a0*/ 	.word	0x00000070


	//   ....[1]....
        /*08a4*/ 	.word	0x00000330


	//   ....[2]....
        /*08a8*/ 	.word	0x00003d50


	//   ....[3]....
        /*08ac*/ 	.word	0x00003f80


	//   ....[4]....
        /*08b0*/ 	.word	0x000050b0


	//   ....[5]....
        /*08b4*/ 	.word	0x000054c0


	//   ....[6]....
        /*08b8*/ 	.word	0x00008e20


	//   ....[7]....
        /*08bc*/ 	.word	0x00008e70


	//   ....[8]....
        /*08c0*/ 	.word	0x000097e0


	//   ....[9]....
        /*08c4*/ 	.word	0x00009850


	//   ....[10]....
        /*08c8*/ 	.word	0x0000c290


	//   ....[11]....
        /*08cc*/ 	.word	0x0000c500


	//----- nvinfo : EIATTR_VRC_CTA_INIT_COUNT
	.align		4
.L_79:
        /*08d0*/ 	.byte	0x02, 0x4a
        /*08d2*/ 	.byte	0x80
	.zero		1


	//----- nvinfo : EIATTR_MBARRIER_INSTR_OFFSETS
	.align		4
        /*08d4*/ 	.byte	0x04, 0x39
        /*08d6*/ 	.short	(.L_81 - .L_80)


	//   ....[0]....
.L_80:
        /*08d8*/ 	.word	0x000023d0
        /*08dc*/ 	.word	0x000000ff
        /*08e0*/ 	.word	0x00000000
        /*08e4*/ 	.short	0x0100
        /*08e6*/ 	.byte	0x3d
	.zero		1


	//   ....[1]....
        /*08e8*/ 	.word	0x000028b0
        /*08ec*/ 	.word	0x000000ff
        /*08f0*/ 	.word	0x0001c008
        /*08f4*/ 	.short	0x0100
        /*08f6*/ 	.byte	0x3a
	.zero		1


	//   ....[2]....
        /*08f8*/ 	.word	0x00002d80
        /*08fc*/ 	.word	0x000000ff
        /*0900*/ 	.word	0x00008000
        /*0904*/ 	.short	0x0100
        /*0906*/ 	.byte	0x3a
	.zero		1


	//   ....[3]....
        /*0908*/ 	.word	0x00003120
        /*090c*/ 	.word	0x000000ff
        /*0910*/ 	.word	0x00008000
        /*0914*/ 	.short	0x010a
        /*0916*/ 	.byte	0x3a
	.zero		1


	//   ....[4]....
        /*0918*/ 	.word	0x00003210
        /*091c*/ 	.word	0x000000ff
        /*0920*/ 	.word	0x00008000
        /*0924*/ 	.short	0x0108
        /*0926*/ 	.byte	0x3a
	.zero		1


	//   ....[5]....
        /*0928*/ 	.word	0x000080f0
        /*092c*/ 	.word	0x000000ff
        /*0930*/ 	.word	0x0001c010
        /*0934*/ 	.short	0x0100
        /*0936*/ 	.byte	0x3a
	.zero		1


	//   ....[6]....
        /*0938*/ 	.word	0x00008300
        /*093c*/ 	.word	0x000000ff
        /*0940*/ 	.word	0x0001c010
        /*0944*/ 	.short	0x010a
        /*0946*/ 	.byte	0x3a
	.zero		1


	//   ....[7]....
        /*0948*/ 	.word	0x00008450
        /*094c*/ 	.word	0x000000ff
        /*0950*/ 	.word	0x0001c010
        /*0954*/ 	.short	0x0108
        /*0956*/ 	.byte	0x3a
	.zero		1


	//   ....[8]....
        /*0958*/ 	.word	0x000098a0
        /*095c*/ 	.word	0x000000ff
        /*0960*/ 	.word	0x00000000
        /*0964*/ 	.short	0x010a
        /*0966*/ 	.byte	0x3d
	.zero		1


	//   ....[9]....
        /*0968*/ 	.word	0x0000ac40
        /*096c*/ 	.word	0x000000ff
        /*0970*/ 	.word	0x00000000
        /*0974*/ 	.short	0x010a
        /*0976*/ 	.byte	0x3d
	.zero		1


	//   ....[10]....
        /*0978*/ 	.word	0x0000ad80
        /*097c*/ 	.word	0x000000ff
        /*0980*/ 	.word	0x0001c000
        /*0984*/ 	.short	0x0108
        /*0986*/ 	.byte	0x3a
	.zero		1


	//   ....[11]....
        /*0988*/ 	.word	0x0000aef0
        /*098c*/ 	.word	0x000000ff
        /*0990*/ 	.word	0x0001c008
        /*0994*/ 	.short	0x0108
        /*0996*/ 	.byte	0x3a
	.zero		1


	//   ....[12]....
        /*0998*/ 	.word	0x0000c520
        /*099c*/ 	.word	0x000000ff
        /*09a0*/ 	.word	0x00008000
        /*09a4*/ 	.short	0x010a
        /*09a6*/ 	.byte	0x3a
	.zero		1


	//   ....[13]....
        /*09a8*/ 	.word	0x0000c550
        /*09ac*/ 	.word	0x000000ff
        /*09b0*/ 	.word	0x0001c010
        /*09b4*/ 	.short	0x010a
        /*09b6*/ 	.byte	0x3a
	.zero		1


	//   ....[14]....
        /*09b8*/ 	.word	0x0000c590
        /*09bc*/ 	.word	0x000000ff
        /*09c0*/ 	.word	0x00000000
        /*09c4*/ 	.short	0x010a
        /*09c6*/ 	.byte	0x3d
	.zero		1


	//   ....[15]....
        /*09c8*/ 	.word	0x0000c5c0
        /*09cc*/ 	.word	0x000000ff
        /*09d0*/ 	.word	0x00000000
        /*09d4*/ 	.short	0x010a
        /*09d6*/ 	.byte	0x3d
	.zero		1


	//----- nvinfo : EIATTR_NUM_MBARRIERS
	.align		4
.L_81:
        /*09d8*/ 	.byte	0x03, 0x38
        /*09da*/ 	.short	0xffff


	//----- nvinfo : EIATTR_EXIT_INSTR_OFFSETS
	.align		4
        /*09dc*/ 	.byte	0x04, 0x1c
        /*09de*/ 	.short	(.L_83 - .L_82)


	//   ....[0]....
.L_82:
        /*09e0*/ 	.word	0x0000c510


	//----- nvinfo : EIATTR_REQNTID
	.align		4
.L_83:
        /*09e4*/ 	.byte	0x04, 0x10
        /*09e6*/ 	.short	(.L_85 - .L_84)
.L_84:
        /*09e8*/ 	.word	0x00000100
        /*09ec*/ 	.word	0x00000001
        /*09f0*/ 	.word	0x00000001


	//----- nvinfo : EIATTR_CRS_STACK_SIZE
	.align		4
.L_85:
        /*09f4*/ 	.byte	0x04, 0x1e
        /*09f6*/ 	.short	(.L_87 - .L_86)
.L_86:
        /*09f8*/ 	.word	0x00000000


	//----- nvinfo : EIATTR_CBANK_PARAM_SIZE
	.align		4
.L_87:
        /*09fc*/ 	.byte	0x03, 0x19
        /*09fe*/ 	.short	0x0088


	//----- nvinfo : EIATTR_PARAM_CBANK
	.align		4
        /*0a00*/ 	.byte	0x04, 0x0a
        /*0a02*/ 	.short	(.L_89 - .L_88)
	.align		4
.L_88:
        /*0a04*/ 	.word	index@(.nv.constant0.attn_fwd)
        /*0a08*/ 	.short	0x0380
        /*0a0a*/ 	.short	0x0088


	//----- nvinfo : EIATTR_SW_WAR
	.align		4
.L_89:
        /*0a0c*/ 	.byte	0x04, 0x36
        /*0a0e*/ 	.short	(.L_91 - .L_90)
.L_90:
        /*0a10*/ 	.word	0x00000008
.L_91:


//--------------------- .nv.compat                --------------------------
	.section	.nv.compat,"",@"SHT_CUDA_COMPAT_INFO"
	.align	4
        /*0000*/ 	.byte	0x02, 0x02, 0x02, 0x00, 0x02, 0x05, 0x05, 0x00, 0x02, 0x03, 0x00, 0x00, 0x02, 0x06, 0x01, 0x00


//--------------------- .nv.callgraph             --------------------------
	.section	.nv.callgraph,"",@"SHT_CUDA_CALLGRAPH"
	.align	4
	.sectionentsize	8
	.align		4
        /*0000*/ 	.word	0x00000000
	.align		4
        /*0004*/ 	.word	0xffffffff
	.align		4
        /*0008*/ 	.word	0x00000000
	.align		4
        /*000c*/ 	.word	0xfffffffe
	.align		4
        /*0010*/ 	.word	0x00000000
	.align		4
        /*0014*/ 	.word	0xfffffffd
	.align		4
        /*0018*/ 	.word	0x00000000
	.align		4
        /*001c*/ 	.word	0xfffffffc


//--------------------- .nv.constant4             --------------------------
	.section	.nv.constant4,"a",@progbits
	.align	8
	.align		8
.nv.constant4:
        /*0000*/ 	.dword	_$_str


//--------------------- .text.attn_fwd            --------------------------
	.section	.text.attn_fwd,"ax",@progbits
	.align	128
        .global         attn_fwd
        .type           attn_fwd,@function
        .size           attn_fwd,(.L_x_28 - attn_fwd)
        .other          attn_fwd,@"STO_CUDA_ENTRY STV_DEFAULT"
attn_fwd:
.text.attn_fwd:
[----:B------:R-:W0:Y:S01]  /*0000*/  LDC R1, c[0x0][0x37c] ;  /* 0x0000df00ff017b82 */ /* 0x000e220000000800 */
[----:B------:R-:W1:Y:S01]  /*0010*/  S2R R0, SR_TID.X ;  /* 0x0000000000007919 */ /* 0x000e620000002100 */
[----:B0-----:R-:W-:Y:S01]  /*0020*/  VIADD R1, R1, 0xfffffde0 ;  /* 0xfffffde001017836 */ /* 0x001fe20000000000 */
[----:B-1----:R-:W-:-:S13]  /*0030*/  ISETP.GE.U32.AND P0, PT, R0, 0x20, PT ;  /* 0x000000200000780c */ /* 0x002fda0003f06070 */
[----:B------:R-:W-:Y:S02]  /*0040*/  VOTEU.ANY UP0, P0 ;  /* 0x0000000000ff7886 */ /* 0x000fe40000000100 */
[----:B------:R-:W-:Y:S05]  /*0050*/  BRA.U UP0, `(.L_x_0) ;  /* 0x0000000100b87547 */ /* 0x000fea000b800000 */
[----:B------:R-:W0:Y:S01]  /*0060*/  S2UR UR6, SR_CgaCtaId ;  /* 0x00000000000679c3 */ /* 0x000e220000008800 */
[----:B------:R-:W-:Y:S01]  /*0070*/  NOP ;  /* 0x0000000000007918 */ /* 0x000fe20000000000 */
[----:B------:R-:W-:Y:S02]  /*0080*/  UMOV UR4, 0x40 ;  /* 0x0000004000047882 */ /* 0x000fe40000000000 */
[----:B0-----:R-:W-:-:S09]  /*0090*/  ULEA UR4, UR6, UR4, 0x18 ;  /* 0x0000000406047291 */ /* 0x001fd2000f8ec0ff */
[----:B------:R-:W0:Y:S01]  /*00a0*/  LDS.U8 R0, [UR4] ;  /* 0x00000004ff007984 */ /* 0x000e220008000000 */
[----:B------:R-:W-:Y:S02]  /*00b0*/  UMOV UR4, 0x400 ;  /* 0x0000040000047882 */ /* 0x000fe40000000000 */
[----:B------:R-:W-:Y:S01]  /*00c0*/  ULEA UR4, UR6, UR4, 0x18 ;  /* 0x0000000406047291 */ /* 0x000fe2000f8ec0ff */
[----:B0-----:R-:W-:-:S13]  /*00d0*/  ISETP.NE.AND P0, PT, R0, RZ, PT ;  /* 0x000000ff0000720c */ /* 0x001fda0003f05270 */
[----:B------:R-:W-:Y:S05]  /*00e0*/  @P0 BRA `(.L_x_1) ;  /* 0x00000000007c0947 */ /* 0x000fea0003800000 */
[----:B------:R-:W-:-:S13]  /*00f0*/  ELECT P0, URZ, PT ;  /* 0x0000000000ff782f */ /* 0x000fda0003800000 */
[----:B------:R-:W-:Y:S05]  /*0100*/  @!P0 BRA `(.L_x_2) ;  /* 0x0000000000848947 */ /* 0x000fea0003800000 */
[----:B------:R-:W-:Y:S01]  /*0110*/  UMOV UR5, 0x8 ;  /* 0x0000000800057882 */ /* 0x000fe20000000000 */
[----:B------:R-:W-:Y:S02]  /*0120*/  IMAD.MOV.U32 R4, RZ, RZ, 0x1 ;  /* 0x00000001ff047424 */ /* 0x000fe400078e00ff */
[----:B------:R-:W-:Y:S02]  /*0130*/  IMAD.MOV.U32 R5, RZ, RZ, 0xff ;  /* 0x000000ffff057424 */ /* 0x000fe400078e00ff */
[----:B------:R-:W-:Y:S04]  /*0140*/  DEPBAR.LE SB0, 0x36 ;  /* 0x00008d800000791a */ /* 0x000fe80000000000 */
[----:B------:R-:W0:Y:S02]  /*0150*/  UTCATOMSWS.FIND_AND_SET.ALIGN UP1, UR5, UR5 ;  /* 0x00000005000575e3 */ /* 0x000e240008020800 */
[----:B0-----:R-:W-:-:S04]  /*0160*/  PLOP3.LUT P0, PT, PT, PT, UP1, 0x80, 0x8 ;  /* 0x000000000008781c */ /* 0x001fc80003f0f018 */
[----:B------:R-:W-:-:S04]  /*0170*/  SEL R0, RZ, 0xffffffff, !P0 ;  /* 0xffffffffff007807 */ /* 0x000fc80004000000 */
[----:B------:R-:W-:Y:S01]  /*0180*/  ISETP.NE.AND P0, PT, R0, RZ, PT ;  /* 0x000000ff0000720c */ /* 0x000fe20003f05270 */
[----:B------:R-:W-:-:S12]  /*0190*/  IMAD.U32 R0, RZ, RZ, UR5 ;  /* 0x00000005ff007e24 */ /* 0x000fd8000f8e00ff */
[----:B------:R-:W-:Y:S05]  /*01a0*/  @P0 BRA `(.L_x_3) ;  /* 0x0000000000240947 */ /* 0x000fea0003800000 */
.L_x_4:
[----:B------:R-:W-:Y:S05]  /*01b0*/  NANOSLEEP 0x64 ;  /* 0x000000640000795d */ /* 0x000fea0003800000 */
[----:B------:R-:W-:-:S05]  /*01c0*/  UMOV UR5, 0x8 ;  /* 0x0000000800057882 */ /* 0x000fca0000000000 */
[----:B------:R-:W-:Y:S04]  /*01d0*/  DEPBAR.LE SB0, 0x36 ;  /* 0x00008d800000791a */ /* 0x000fe80000000000 */
[----:B------:R-:W0:Y:S02]  /*01e0*/  UTCATOMSWS.FIND_AND_SET.ALIGN UP1, UR5, UR5 ;  /* 0x00000005000575e3 */ /* 0x000e240008020800 */
[----:B0-----:R-:W-:-:S04]  /*01f0*/  PLOP3.LUT P0, PT, PT, PT, UP1, 0x80, 0x8 ;  /* 0x000000000008781c */ /* 0x001fc80003f0f018 */
[----:B------:R-:W-:-:S04]  /*0200*/  SEL R0, RZ, 0xffffffff, !P0 ;  /* 0xffffffffff007807 */ /* 0x000fc80004000000 */
[----:B------:R-:W-:Y:S01]  /*0210*/  ISETP.NE.AND P0, PT, R0, RZ, PT ;  /* 0x000000ff0000720c */ /* 0x000fe20003f05270 */
[----:B------:R-:W-:-:S12]  /*0220*/  IMAD.U32 R0, RZ, RZ, UR5 ;  /* 0x00000005ff007e24 */ /* 0x000fd8000f8e00ff */
[----:B------:R-:W-:Y:S05]  /*0230*/  @!P0 BRA `(.L_x_4) ;  /* 0xfffffffc00dc8947 */ /* 0x000fea000383ffff */
.L_x_3:
[C---:B------:R-:W-:Y:S01]  /*0240*/  VIADD R3, R0.reuse, 0x10 ;  /* 0x0000001000037836 */ /* 0x040fe20000000000 */
[----:B------:R-:W-:Y:S01]  /*0250*/  UMOV UR5, 0x50 ;  /* 0x0000005000057882 */ /* 0x000fe20000000000 */
[----:B------:R-:W-:Y:S01]  /*0260*/  SHF.L.U32 R2, R5, R0, RZ ;  /* 0x0000000005027219 */ /* 0x000fe200000006ff */
[----:B------:R-:W-:Y:S01]  /*0270*/  ULEA UR5, UR6, UR5, 0x18 ;  /* 0x0000000506057291 */ /* 0x000fe2000f8ec0ff */
[----:B------:R-:W-:Y:S01]  /*0280*/  IMAD.SHL.U32 R0, R0, 0x20, RZ ;  /* 0x0000002000007824 */ /* 0x000fe200078e00ff */
[----:B------:R-:W-:-:S04]  /*0290*/  SHF.L.U32 R3, R4, R3, RZ ;  /* 0x0000000304037219 */ /* 0x000fc800000006ff */
[----:B------:R-:W-:-:S05]  /*02a0*/  LOP3.LUT R2, R3, R2, RZ, 0xfc, !PT ;  /* 0x0000000203027212 */ /* 0x000fca00078efcff */
[----:B------:R0:W-:Y:S04]  /*02b0*/  ATOMS.OR RZ, [UR5], R2 ;  /* 0x00000002ffff798c */ /* 0x0001e8000b000005 */
[----:B------:R0:W-:Y:S01]  /*02c0*/  STS [UR4], R0 ;  /* 0x00000000ff007988 */ /* 0x0001e20008000804 */
[----:B------:R-:W-:Y:S05]  /*02d0*/  BRA `(.L_x_2) ;  /* 0x0000000000107947 */ /* 0x000fea0003800000 */
.L_x_1:
[----:B------:R-:W-:Y:S01]  /*02e0*/  IMAD.MOV.U32 R0, RZ, RZ, -0x1 ;  /* 0xffffffffff007424 */ /* 0x000fe200078e00ff */
[----:B------:R-:W-:-:S04]  /*02f0*/  MOV R2, 0x320 ;  /* 0x0000032000027802 */ /* 0x000fc80000000f00 */
[----:B------:R0:W-:Y:S03]  /*0300*/  STS [UR4], R0 ;  /* 0x00000000ff007988 */ /* 0x0001e60008000804 */
[----:B0-----:R-:W-:Y:S05]  /*0310*/  CALL.REL.NOINC `($__internal_1_$__cuda_sm10x_tcgen05_guardrail_trap_phase_invalid_during_alloc) ;  /* 0x000000c000c07944 */ /* 0x001fea0003c00000 */
.L_x_2:
[----:B------:R-:W-:Y:S05]  /*0320*/  WARPSYNC.ALL ;  /* 0x0000000000007948 */ /* 0x000fea0003800000 */
[----:B------:R-:W-:Y:S01]  /*0330*/  NOP ;  /* 0x0000000000007918 */ /* 0x000fe20000000000 */
.L_x_0:
[----:B------:R-:W1:Y:S01]  /*0340*/  S2R R75, SR_TID.X ;  /* 0x00000000004b7919 */ /* 0x000e620000002100 */
[----:B------:R-:W2:Y:S01]  /*0350*/  S2UR UR65, SR_CTAID.X ;  /* 0x00000000004179c3 */ /* 0x000ea20000002500 */
[----:B------:R-:W3:Y:S01]  /*0360*/  LDCU.64 UR4, c[0x0][0x3b0] ;  /* 0x00007600ff0477ac */ /* 0x000ee20008000a00 */
[----:B------:R-:W-:Y:S01]  /*0370*/  UMOV UR58, 0x400 ;  /* 0x00000400003a7882 */ /* 0x000fe20000000000 */
[----:B------:R-:W4:Y:S05]  /*0380*/  LDCU.64 UR6, c[0x0][0x358] ;  /* 0x00006b00ff0677ac */ /* 0x000f2a0008000a00 */
[----:B------:R-:W0:Y:S08]  /*0390*/  S2UR UR8, SR_CgaCtaId ;  /* 0x00000000000879c3 */ /* 0x000e300000008800 */
[----:B------:R-:W3:Y:S08]  /*03a0*/  LDC R46, c[0x0][0x3b8] ;  /* 0x0000ee00ff2e7b82 */ /* 0x000ef00000000800 */
[----:B------:R-:W3:Y:S01]  /*03b0*/  S2UR UR10, SR_CTAID.Y ;  /* 0x00000000000a79c3 */ /* 0x000ee20000002600 */
[----:B--2---:R-:W-:Y:S01]  /*03c0*/  USHF.L.U32 UR65, UR65, 0x6, URZ ;  /* 0x0000000641417899 */ /* 0x004fe200080006ff */
[----:B01----:R-:W-:-:S06]  /*03d0*/  SHF.R.U32.HI R0, RZ, 0x6, R75 ;  /* 0x00000006ff007819 */ /* 0x003fcc000001164b */
[----:B------:R-:W0:Y:S01]  /*03e0*/  LDC.64 R40, c[0x0][0x380] ;  /* 0x0000e000ff287b82 */ /* 0x000e220000000a00 */
[----:B------:R-:W-:-:S07]  /*03f0*/  ULEA UR58, UR8, UR58, 0x18 ;  /* 0x0000003a083a7291 */ /* 0x000fce000f8ec0ff */
[----:B------:R-:W-:Y:S01]  /*0400*/  BAR.SYNC.DEFER_BLOCKING 0x0 ;  /* 0x0000000000007b1d */ /* 0x000fe20000010000 */
[----:B------:R-:W-:Y:S01]  /*0410*/  IMAD.U32 R2, RZ, RZ, UR65 ;  /* 0x00000041ff027e24 */ /* 0x000fe2000f8e00ff */
[----:B------:R-:W-:-:S04]  /*0420*/  SGXT.U32 R0, R0, 0x2 ;  /* 0x000000020000781a */ /* 0x000fc80000000000 */
[----:B------:R-:W-:Y:S01]  /*0430*/  LOP3.LUT R3, R2, 0x3f, R75, 0xf8, !PT ;  /* 0x0000003f02037812 */ /* 0x000fe200078ef84b */
[----:B---3--:R-:W-:Y:S01]  /*0440*/  IMAD R4, R0, R46, RZ ;  /* 0x0000002e00047224 */ /* 0x008fe200078e02ff */
[----:B------:R-:W1:Y:S03]  /*0450*/  LDC.64 R86, c[0x0][0x388] ;  /* 0x0000e200ff567b82 */ /* 0x000e660000000a00 */
[----:B------:R-:W-:Y:S02]  /*0460*/  IMAD R0, R3, UR5, RZ ;  /* 0x0000000503007c24 */ /* 0x000fe4000f8e02ff */
[----:B------:R-:W-:Y:S01]  /*0470*/  IMAD R5, R46, 0x4, R4 ;  /* 0x000000042e057824 */ /* 0x000fe200078e0204 */
[----:B------:R-:W-:Y:S01]  /*0480*/  UIMAD UR4, UR10, UR4, URZ ;  /* 0x000000040a0472a4 */ /* 0x000fe2000f8e02ff */
[----:B------:R-:W-:Y:S02]  /*0490*/  IMAD.SHL.U32 R3, R0, 0x2, RZ ;  /* 0x0000000200037824 */ /* 0x000fe400078e00ff */
[----:B------:R-:W-:Y:S01]  /*04a0*/  IMAD R6, R46, 0x4, R5 ;  /* 0x000000042e067824 */ /* 0x000fe200078e0205 */
[----:B------:R-:W-:Y:S01]  /*04b0*/  USHF.L.U32 UR9, UR4, 0x1, URZ ;  /* 0x0000000104097899 */ /* 0x000fe200080006ff */
[----:B------:R-:W-:Y:S01]  /*04c0*/  IMAD.HI R0, R0, 0x2, RZ ;  /* 0x0000000200007827 */ /* 0x000fe200078e02ff */
[----:B------:R-:W-:-:S03]  /*04d0*/  UIMAD.WIDE UR4, UR4, 0x2, URZ ;  /* 0x00000002040478a5 */ /* 0x000fc6000f8e02ff */
[C---:B------:R-:W-:Y:S01]  /*04e0*/  IMAD R7, R46.reuse, 0x4, R6 ;  /* 0x000000042e077824 */ /* 0x040fe200078e0206 */
[----:B------:R-:W2:Y:S01]  /*04f0*/  LDS R49, [UR58] ;  /* 0x0000003aff317984 */ /* 0x000ea20008000800 */
[----:B------:R-:W-:Y:S01]  /*0500*/  BAR.SYNC.DEFER_BLOCKING 0x0 ;  /* 0x0000000000007b1d */ /* 0x000fe20000010000 */
[----:B0-----:R-:W-:Y:S01]  /*0510*/  IADD3 R40, P0, P1, R3, UR9, R40 ;  /* 0x0000000903287c10 */ /* 0x001fe2000f91e028 */
[----:B------:R-:W-:-:S03]  /*0520*/  IMAD R11, R46, 0x4, R7 ;  /* 0x000000042e0b7824 */ /* 0x000fc600078e0207 */
[----:B------:R-:W-:Y:S01]  /*0530*/  IADD3.X R48, PT, PT, R0, UR5, R41, P0, P1 ;  /* 0x0000000500307c10 */ /* 0x000fe200087e2429 */
[----:B------:R-:W0:Y:S01]  /*0540*/  LDCU UR4, c[0x0][0x3c8] ;  /* 0x00007900ff0477ac */ /* 0x000e220008000800 */
[-C--:B------:R-:W-:Y:S01]  /*0550*/  LEA R2, P0, R4, R40.reuse, 0x1 ;  /* 0x0000002804027211 */ /* 0x080fe200078008ff */
[----:B------:R-:W-:Y:S01]  /*0560*/  IMAD R17, R46, 0x4, R11 ;  /* 0x000000042e117824 */ /* 0x000fe200078e020b */
[----:B------:R-:W-:Y:S02]  /*0570*/  LEA R8, P1, R6, R40, 0x1 ;  /* 0x0000002806087211 */ /* 0x000fe400078208ff */
[----:B------:R-:W-:Y:S02]  /*0580*/  LEA.HI.X.SX32 R3, R4, R48, 0x1, P0 ;  /* 0x0000003004037211 */ /* 0x000fe400000f0eff */
[----:B------:R-:W-:Y:S01]  /*0590*/  LEA R14, P2, R11, R40, 0x1 ;  /* 0x000000280b0e7211 */ /* 0x000fe200078408ff */
[----:B------:R-:W-:Y:S01]  /*05a0*/  IMAD R18, R46, 0x4, R17 ;  /* 0x000000042e127824 */ /* 0x000fe200078e0211 */
[----:B------:R-:W-:-:S02]  /*05b0*/  LEA.HI.X.SX32 R9, R6, R48, 0x1, P1 ;  /* 0x0000003006097211 */ /* 0x000fc400008f0eff */
[-C--:B------:R-:W-:Y:S02]  /*05c0*/  LEA R10, P0, R5, R40.reuse, 0x1 ;  /* 0x00000028050a7211 */ /* 0x080fe400078008ff */
[----:B------:R-:W-:Y:S02]  /*05d0*/  LEA R12, P1, R7, R40, 0x1 ;  /* 0x00000028070c7211 */ /* 0x000fe400078208ff */
[-C--:B------:R-:W-:Y:S01]  /*05e0*/  LEA.HI.X.SX32 R15, R11, R48.reuse, 0x1, P2 ;  /* 0x000000300b0f7211 */ /* 0x080fe200010f0eff */
[----:B------:R-:W-:Y:S01]  /*05f0*/  IMAD R19, R46, 0x4, R18 ;  /* 0x000000042e137824 */ /* 0x000fe200078e0212 */
[-C--:B------:R-:W-:Y:S01]  /*0600*/  LEA.HI.X.SX32 R11, R5, R48.reuse, 0x1, P0 ;  /* 0x00000030050b7211 */ /* 0x080fe200000f0eff */
[----:B----4-:R3:W5:Y:S01]  /*0610*/  LDG.E.U16 R0, desc[UR6][R2.64] ;  /* 0x0000000602007981 */ /* 0x010762000c1e1500 */
[----:B------:R-:W-:Y:S02]  /*0620*/  LEA.HI.X.SX32 R13, R7, R48, 0x1, P1 ;  /* 0x00000030070d7211 */ /* 0x000fe400008f0eff */
[-C--:B------:R-:W-:Y:S01]  /*0630*/  LEA R16, P1, R18, R40.reuse, 0x1 ;  /* 0x0000002812107211 */ /* 0x080fe200078208ff */
[----:B------:R4:W5:Y:S04]  /*0640*/  LDG.E.U16 R5, desc[UR6][R14.64] ;  /* 0x000000060e057981 */ /* 0x000968000c1e1500 */
[----:B------:R0:W5:Y:S01]  /*0650*/  LDG.E.U16 R6, desc[UR6][R10.64] ;  /* 0x000000060a067981 */ /* 0x000162000c1e1500 */
[----:B---3--:R-:W-:-:S03]  /*0660*/  LEA R2, P0, R17, R40, 0x1 ;  /* 0x0000002811027211 */ /* 0x008fc600078008ff */
[----:B------:R3:W5:Y:S01]  /*0670*/  LDG.E.U16 R7, desc[UR6][R12.64] ;  /* 0x000000060c077981 */ /* 0x000762000c1e1500 */
[-C--:B------:R-:W-:Y:S01]  /*0680*/  LEA.HI.X.SX32 R3, R17, R48.reuse, 0x1, P0 ;  /* 0x0000003011037211 */ /* 0x080fe200000f0eff */
[----:B----4-:R-:W-:Y:S01]  /*0690*/  IMAD R15, R46, 0x4, R19 ;  /* 0x000000042e0f7824 */ /* 0x010fe200078e0213 */
[----:B------:R-:W-:Y:S01]  /*06a0*/  LEA.HI.X.SX32 R17, R18, R48, 0x1, P1 ;  /* 0x0000003012117211 */ /* 0x000fe200008f0eff */
[----:B------:R-:W5:Y:S01]  /*06b0*/  LDG.E.U16 R4, desc[UR6][R8.64] ;  /* 0x0000000608047981 */ /* 0x000f62000c1e1500 */
[----:B------:R-:W-:Y:S01]  /*06c0*/  LEA R18, P0, R19, R40, 0x1 ;  /* 0x0000002813127211 */ /* 0x000fe200078008ff */
[----:B0-----:R-:W-:-:S03]  /*06d0*/  IMAD R11, R46, 0x4, R15 ;  /* 0x000000042e0b7824 */ /* 0x001fc600078e020f */
[----:B------:R-:W-:Y:S01]  /*06e0*/  LEA.HI.X.SX32 R19, R19, R48, 0x1, P0 ;  /* 0x0000003013137211 */ /* 0x000fe200000f0eff */
[----:B------:R-:W-:Y:S01]  /*06f0*/  IMAD R23, R46, 0x4, R11 ;  /* 0x000000042e177824 */ /* 0x000fe200078e020b */
[----:B------:R-:W-:-:S03]  /*0700*/  LEA R14, P0, R15, R40, 0x1 ;  /* 0x000000280f0e7211 */ /* 0x000fc600078008ff */
[----:B---3--:R-:W-:Y:S01]  /*0710*/  IMAD R13, R46, 0x4, R23 ;  /* 0x000000042e0d7824 */ /* 0x008fe200078e0217 */
[----:B------:R-:W-:Y:S01]  /*0720*/  LEA.HI.X.SX32 R15, R15, R48, 0x1, P0 ;  /* 0x000000300f0f7211 */ /* 0x000fe200000f0eff */
[----:B------:R0:W5:Y:S01]  /*0730*/  LDG.E.U16 R8, desc[UR6][R2.64] ;  /* 0x0000000602087981 */ /* 0x000162000c1e1500 */
[----:B------:R-:W-:-:S03]  /*0740*/  LEA R20, P0, R11, R40, 0x1 ;  /* 0x000000280b147211 */ /* 0x000fc600078008ff */
[----:B------:R3:W5:Y:S01]  /*0750*/  LDG.E.U16 R9, desc[UR6][R16.64] ;  /* 0x0000000610097981 */ /* 0x000762000c1e1500 */
[----:B------:R-:W-:-:S03]  /*0760*/  LEA.HI.X.SX32 R21, R11, R48, 0x1, P0 ;  /* 0x000000300b157211 */ /* 0x000fc600000f0eff */
[----:B------:R4:W5:Y:S01]  /*0770*/  LDG.E.U16 R10, desc[UR6][R18.64] ;  /* 0x00000006120a7981 */ /* 0x000962000c1e1500 */
[----:B0-----:R-:W-:-:S03]  /*0780*/  LEA R2, P0, R13, R40, 0x1 ;  /* 0x000000280d027211 */ /* 0x001fc600078008ff */
[----:B------:R0:W5:Y:S01]  /*0790*/  LDG.E.U16 R12, desc[UR6][R20.64] ;  /* 0x00000006140c7981 */ /* 0x000162000c1e1500 */
[C---:B---3--:R-:W-:Y:S01]  /*07a0*/  IMAD R16, R46.reuse, 0x4, R13 ;  /* 0x000000042e107824 */ /* 0x048fe200078e020d */
[----:B------:R-:W-:Y:S02]  /*07b0*/  LEA.HI.X.SX32 R3, R13, R48, 0x1, P0 ;  /* 0x000000300d037211 */ /* 0x000fe400000f0eff */
[----:B------:R-:W5:Y:S01]  /*07c0*/  LDG.E.U16 R11, desc[UR6][R14.64] ;  /* 0x000000060e0b7981 */ /* 0x000f62000c1e1500 */
[----:B------:R-:W-:Y:S01]  /*07d0*/  IMAD R17, R46, 0x4, R16 ;  /* 0x000000042e117824 */ /* 0x000fe200078e0210 */
[----:B----4-:R-:W-:-:S04]  /*07e0*/  LEA R18, P0, R16, R40, 0x1 ;  /* 0x0000002810127211 */ /* 0x010fc800078008ff */
[----:B------:R-:W-:Y:S01]  /*07f0*/  LEA.HI.X.SX32 R19, R16, R48, 0x1, P0 ;  /* 0x0000003010137211 */ /* 0x000fe200000f0eff */
[C---:B------:R-:W-:Y:S01]  /*0800*/  IMAD R16, R46.reuse, 0x4, R17 ;  /* 0x000000042e107824 */ /* 0x040fe200078e0211 */
[C---:B------:R-:W-:Y:S01]  /*0810*/  LEA R24, P0, R17.reuse, R40, 0x1 ;  /* 0x0000002811187211 */ /* 0x040fe200078008ff */
[----:B------:R3:W5:Y:S02]  /*0820*/  LDG.E.U16 R14, desc[UR6][R2.64] ;  /* 0x00000006020e7981 */ /* 0x000764000c1e1500 */
[C---:B------:R-:W-:Y:S01]  /*0830*/  IMAD R29, R46.reuse, 0x4, R16 ;  /* 0x000000042e1d7824 */ /* 0x040fe200078e0210 */
[----:B------:R-:W-:Y:S01]  /*0840*/  LEA.HI.X.SX32 R25, R17, R48, 0x1, P0 ;  /* 0x0000003011197211 */ /* 0x000fe200000f0eff */
[----:B------:R-:W5:Y:S02]  /*0850*/  LDG.E.U16 R15, desc[UR6][R18.64] ;  /* 0x00000006120f7981 */ /* 0x000f64000c1e1500 */
[----:B0-----:R-:W-:Y:S01]  /*0860*/  IMAD R20, R46, 0x4, R29 ;  /* 0x000000042e147824 */ /* 0x001fe200078e021d */
[----:B------:R-:W-:-:S02]  /*0870*/  LEA R28, P0, R29, R40, 0x1 ;  /* 0x000000281d1c7211 */ /* 0x000fc400078008ff */
[----:B------:R-:W-:Y:S02]  /*0880*/  LEA R22, P1, R23, R40, 0x1 ;  /* 0x0000002817167211 */ /* 0x000fe400078208ff */
[----:B------:R-:W-:Y:S01]  /*0890*/  LEA.HI.X.SX32 R29, R29, R48, 0x1, P0 ;  /* 0x000000301d1d7211 */ /* 0x000fe200000f0eff */
[----:B------:R-:W-:Y:S01]  /*08a0*/  IMAD R21, R46, 0x4, R20 ;  /* 0x000000042e157824 */ /* 0x000fe200078e0214 */
[C---:B---3--:R-:W-:Y:S02]  /*08b0*/  LEA R2, P0, R20.reuse, R40, 0x1 ;  /* 0x0000002814027211 */ /* 0x048fe400078008ff */
[-C--:B------:R-:W-:Y:S01]  /*08c0*/  LEA.HI.X.SX32 R23, R23, R48.reuse, 0x1, P1 ;  /* 0x0000003017177211 */ /* 0x080fe200008f0eff */
[----:B------:R-:W5:Y:S01]  /*08d0*/  LDG.E.U16 R18, desc[UR6][R28.64] ;  /* 0x000000061c127981 */ /* 0x000f62000c1e1500 */
[----:B------:R-:W-:Y:S01]  /*08e0*/  LEA.HI.X.SX32 R3, R20, R48, 0x1, P0 ;  /* 0x0000003014037211 */ /* 0x000fe200000f0eff */
[----:B------:R-:W-:Y:S02]  /*08f0*/  IMAD R20, R46, 0x4, R21 ;  /* 0x000000042e147824 */ /* 0x000fe400078e0215 */
[----:B------:R0:W5:Y:S01]  /*0900*/  LDG.E.U16 R13, desc[UR6][R22.64] ;  /* 0x00000006160d7981 */ /* 0x000162000c1e1500 */
[----:B------:R-:W-:-:S02]  /*0910*/  LEA R26, P1, R16, R40, 0x1 ;  /* 0x00000028101a7211 */ /* 0x000fc400078208ff */
[C---:B------:R-:W-:Y:S01]  /*0920*/  LEA R30, P0, R21.reuse, R40, 0x1 ;  /* 0x00000028151e7211 */ /* 0x040fe200078008ff */
[----:B------:R-:W5:Y:S01]  /*0930*/  LDG.E.U16 R19, desc[UR6][R2.64] ;  /* 0x0000000602137981 */ /* 0x000f62000c1e1500 */
[----:B0-----:R-:W-:Y:S01]  /*0940*/  IMAD R22, R46, 0x4, R20 ;  /* 0x000000042e167824 */ /* 0x001fe200078e0214 */
[-C--:B------:R-:W-:Y:S02]  /*0950*/  LEA.HI.X.SX32 R27, R16, R48.reuse, 0x1, P1 ;  /* 0x00000030101b7211 */ /* 0x080fe400008f0eff */
[----:B------:R0:W5:Y:S01]  /*0960*/  LDG.E.U16 R16, desc[UR6][R24.64] ;  /* 0x0000000618107981 */ /* 0x000162000c1e1500 */
[----:B------:R-:W-:Y:S01]  /*0970*/  IMAD R23, R46, 0x4, R22 ;  /* 0x000000042e177824 */ /* 0x000fe200078e0216 */
[----:B------:R-:W-:Y:S02]  /*0980*/  LEA.HI.X.SX32 R31, R21, R48, 0x1, P0 ;  /* 0x00000030151f7211 */ /* 0x000fe400000f0eff */
[-C--:B------:R-:W-:Y:S01]  /*0990*/  LEA R34, P0, R22, R40.reuse, 0x1 ;  /* 0x0000002816227211 */ /* 0x080fe200078008ff */
[----:B------:R3:W5:Y:S01]  /*09a0*/  LDG.E.U16 R17, desc[UR6][R26.64] ;  /* 0x000000061a117981 */ /* 0x000762000c1e1500 */
[----:B------:R-:W-:Y:S01]  /*09b0*/  LEA R32, P1, R20, R40, 0x1 ;  /* 0x0000002814207211 */ /* 0x000fe200078208ff */
[----:B0-----:R-:W-:Y:S01]  /*09c0*/  IMAD R24, R46, 0x4, R23 ;  /* 0x000000042e187824 */ /* 0x001fe200078e0217 */
[----:B------:R-:W-:-:S03]  /*09d0*/  LEA.HI.X.SX32 R35, R22, R48, 0x1, P0 ;  /* 0x0000003016237211 */ /* 0x000fc600000f0eff */
[----:B------:R-:W-:Y:S01]  /*09e0*/  IMAD R25, R46, 0x4, R24 ;  /* 0x000000042e197824 */ /* 0x000fe200078e0218 */
[C---:B---3--:R-:W-:Y:S01]  /*09f0*/  LEA R26, P0, R23.reuse, R40, 0x1 ;  /* 0x00000028171a7211 */ /* 0x048fe200078008ff */
[----:B------:R-:W5:Y:S01]  /*0a00*/  LDG.E.U16 R22, desc[UR6][R34.64] ;  /* 0x0000000622167981 */ /* 0x000f62000c1e1500 */
[-C--:B------:R-:W-:Y:S01]  /*0a10*/  LEA.HI.X.SX32 R33, R20, R48.reuse, 0x1, P1 ;  /* 0x0000003014217211 */ /* 0x080fe200008f0eff */
[----:B------:R-:W-:Y:S01]  /*0a20*/  IMAD R36, R46, 0x4, R25 ;  /* 0x000000042e247824 */ /* 0x000fe200078e0219 */
[----:B------:R-:W-:Y:S01]  /*0a30*/  LEA.HI.X.SX32 R27, R23, R48, 0x1, P0 ;  /* 0x00000030171b7211 */ /* 0x000fe200000f0eff */
[----:B------:R0:W5:Y:S01]  /*0a40*/  LDG.E.U16 R20, desc[UR6][R30.64] ;  /* 0x000000061e147981 */ /* 0x000162000c1e1500 */
[----:B------:R-:W-:-:S03]  /*0a50*/  LEA R2, P0, R24, R40, 0x1 ;  /* 0x0000002818027211 */ /* 0x000fc600078008ff */
[----:B------:R3:W5:Y:S01]  /*0a60*/  LDG.E.U16 R21, desc[UR6][R32.64] ;  /* 0x0000000620157981 */ /* 0x000762000c1e1500 */
[----:B------:R-:W-:Y:S02]  /*0a70*/  LEA.HI.X.SX32 R3, R24, R48, 0x1, P0 ;  /* 0x0000003018037211 */ /* 0x000fe400000f0eff */
[-C--:B------:R-:W-:Y:S01]  /*0a80*/  LEA R28, P1, R25, R40.reuse, 0x1 ;  /* 0x00000028191c7211 */ /* 0x080fe200078208ff */
[----:B------:R-:W5:Y:S01]  /*0a90*/  LDG.E.U16 R23, desc[UR6][R26.64] ;  /* 0x000000061a177981 */ /* 0x000f62000c1e1500 */
[----:B0-----:R-:W-:-:S03]  /*0aa0*/  LEA R30, P0, R36, R40, 0x1 ;  /* 0x00000028241e7211 */ /* 0x001fc600078008ff */
[----:B------:R0:W5:Y:S01]  /*0ab0*/  LDG.E.U16 R24, desc[UR6][R2.64] ;  /* 0x0000000602187981 */ /* 0x000162000c1e1500 */
[----:B---3--:R-:W-:Y:S01]  /*0ac0*/  IMAD R33, R46, 0x4, R36 ;  /* 0x000000042e217824 */ /* 0x008fe200078e0224 */
[----:B------:R-:W-:-:S03]  /*0ad0*/  LEA.HI.X.SX32 R31, R36, R48, 0x1, P0 ;  /* 0x00000030241f7211 */ /* 0x000fc600000f0eff */
[C---:B------:R-:W-:Y:S01]  /*0ae0*/  IMAD R35, R46.reuse, 0x4, R33 ;  /* 0x000000042e237824 */ /* 0x040fe200078e0221 */
[C---:B------:R-:W-:Y:S01]  /*0af0*/  LEA R32, P0, R33.reuse, R40, 0x1 ;  /* 0x0000002821207211 */ /* 0x040fe200078008ff */
[----:B------:R3:W5:Y:S02]  /*0b00*/  LDG.E.U16 R26, desc[UR6][R30.64] ;  /* 0x000000061e1a7981 */ /* 0x000764000c1e1500 */
[C---:B------:R-:W-:Y:S01]  /*0b10*/  IMAD R37, R46.reuse, 0x4, R35 ;  /* 0x000000042e257824 */ /* 0x040fe200078e0223 */
[----:B------:R-:W-:Y:S02]  /*0b20*/  LEA.HI.X.SX32 R33, R33, R48, 0x1, P0 ;  /* 0x0000003021217211 */ /* 0x000fe400000f0eff */
[----:B------:R-:W-:Y:S01]  /*0b30*/  LEA R34, P0, R35, R40, 0x1 ;  /* 0x0000002823227211 */ /* 0x000fe200078008ff */
[C---:B------:R-:W-:Y:S01]  /*0b40*/  IMAD R39, R46.reuse, 0x4, R37 ;  /* 0x000000042e277824 */ /* 0x040fe200078e0225 */
[-C--:B------:R-:W-:Y:S01]  /*0b50*/  LEA.HI.X.SX32 R29, R25, R48.reuse, 0x1, P1 ;  /* 0x00000030191d7211 */ /* 0x080fe200008f0eff */
[----:B------:R-:W5:Y:S01]  /*0b60*/  LDG.E.U16 R27, desc[UR6][R32.64] ;  /* 0x00000006201b7981 */ /* 0x000f62000c1e1500 */
[----:B------:R-:W-:Y:S01]  /*0b70*/  LEA.HI.X.SX32 R35, R35, R48, 0x1, P0 ;  /* 0x0000003023237211 */ /* 0x000fe200000f0eff */
[C---:B0-----:R-:W-:Y:S01]  /*0b80*/  IMAD R2, R46.reuse, 0x4, R39 ;  /* 0x000000042e027824 */ /* 0x041fe200078e0227 */
[C---:B------:R-:W-:Y:S01]  /*0b90*/  LEA R38, P0, R39.reuse, R40, 0x1 ;  /* 0x0000002827267211 */ /* 0x040fe200078008ff */
[----:B------:R-:W5:Y:S02]  /*0ba0*/  LDG.E.U16 R25, desc[UR6][R28.64] ;  /* 0x000000061c197981 */ /* 0x000f64000c1e1500 */
[----:B------:R-:W-:Y:S01]  /*0bb0*/  IMAD R3, R46, 0x4, R2 ;  /* 0x000000042e037824 */ /* 0x000fe200078e0202 */
[----:B------:R-:W-:-:S02]  /*0bc0*/  LEA.HI.X.SX32 R39, R39, R48, 0x1, P0 ;  /* 0x0000003027277211 */ /* 0x000fc400000f0eff */
[-C--:B------:R-:W-:Y:S01]  /*0bd0*/  LEA R42, P0, R2, R40.reuse, 0x1 ;  /* 0x00000028022a7211 */ /* 0x080fe200078008ff */
[----:B---3--:R-:W-:Y:S01]  /*0be0*/  IMAD R31, R46, 0x4, R3 ;  /* 0x000000042e1f7824 */ /* 0x008fe200078e0203 */
[----:B------:R-:W-:Y:S01]  /*0bf0*/  LEA R36, P1, R37, R40, 0x1 ;  /* 0x0000002825247211 */ /* 0x000fe200078208ff */
[----:B------:R-:W5:Y:S01]  /*0c00*/  LDG.E.U16 R30, desc[UR6][R38.64] ;  /* 0x00000006261e7981 */ /* 0x000f62000c1e1500 */
[----:B------:R-:W-:Y:S01]  /*0c10*/  LEA.HI.X.SX32 R43, R2, R48, 0x1, P0 ;  /* 0x00000030022b7211 */ /* 0x000fe200000f0eff */
[----:B------:R-:W-:Y:S01]  /*0c20*/  IMAD R2, R46, 0x4, R31 ;  /* 0x000000042e027824 */ /* 0x000fe200078e021f */
[C---:B------:R-:W-:Y:S01]  /*0c30*/  LEA R44, P0, R3.reuse, R40, 0x1 ;  /* 0x00000028032c7211 */ /* 0x040fe200078008ff */
[----:B------:R0:W5:Y:S03]  /*0c40*/  LDG.E.U16 R28, desc[UR6][R34.64] ;  /* 0x00000006221c7981 */ /* 0x000166000c1e1500 */
[----:B------:R-:W-:-:S02]  /*0c50*/  LEA.HI.X.SX32 R45, R3, R48, 0x1, P0 ;  /* 0x00000030032d7211 */ /* 0x000fc400000f0eff */
[----:B------:R-:W-:Y:S02]  /*0c60*/  LEA.HI.X.SX32 R37, R37, R48, 0x1, P1 ;  /* 0x0000003025257211 */ /* 0x000fe400008f0eff */
[C---:B0-----:R-:W-:Y:S01]  /*0c70*/  LEA R34, P0, R2.reuse, R40, 0x1 ;  /* 0x0000002802227211 */ /* 0x041fe200078008ff */
[----:B------:R-:W5:Y:S03]  /*0c80*/  LDG.E.U16 R32, desc[UR6][R44.64] ;  /* 0x000000062c207981 */ /* 0x000f66000c1e1500 */
[----:B------:R-:W-:Y:S01]  /*0c90*/  LEA.HI.X.SX32 R35, R2, R48, 0x1, P0 ;  /* 0x0000003002237211 */ /* 0x000fe200000f0eff */
[----:B------:R-:W5:Y:S01]  /*0ca0*/  LDG.E.U16 R29, desc[UR6][R36.64] ;  /* 0x00000006241d7981 */ /* 0x000f62000c1e1500 */
[----:B------:R-:W0:Y:S01]  /*0cb0*/  LDC.64 R2, c[0x0][0x3c0] ;  /* 0x0000f000ff027b82 */ /* 0x000e220000000a00 */
[----:B------:R-:W-:Y:S02]  /*0cc0*/  LEA R46, P1, R31, R40, 0x1 ;  /* 0x000000281f2e7211 */ /* 0x000fe400078208ff */
[----:B------:R-:W-:-:S04]  /*0cd0*/  SHF.R.U32.HI R40, RZ, 0x7, R75 ;  /* 0x00000007ff287819 */ /* 0x000fc8000001164b */
[----:B------:R-:W-:Y:S02]  /*0ce0*/  SGXT.U32 R40, R40, 0x1 ;  /* 0x000000012828781a */ /* 0x000fe40000000000 */
[----:B------:R-:W-:Y:S01]  /*0cf0*/  LEA.HI.X.SX32 R47, R31, R48, 0x1, P1 ;  /* 0x000000301f2f7211 */ /* 0x000fe200008f0eff */
[----:B------:R-:W5:Y:S04]  /*0d00*/  LDG.E.U16 R37, desc[UR6][R34.64] ;  /* 0x0000000622257981 */ /* 0x000f68000c1e1500 */
[----:B------:R3:W5:Y:S04]  /*0d10*/  LDG.E.U16 R31, desc[UR6][R42.64] ;  /* 0x000000062a1f7981 */ /* 0x000768000c1e1500 */
[----:B------:R4:W5:Y:S01]  /*0d20*/  LDG.E.U16 R33, desc[UR6][R46.64] ;  /* 0x000000062e217981 */ /* 0x000962000c1e1500 */
[----:B0-----:R-:W-:-:S04]  /*0d30*/  IMAD R38, R40, R3, RZ ;  /* 0x0000000328267224 */ /* 0x001fc800078e02ff */
[----:B------:R-:W-:-:S04]  /*0d40*/  IMAD R48, R3, 0x2, R38 ;  /* 0x0000000203307824 */ /* 0x000fc800078e0226 */
[----:B------:R-:W-:-:S04]  /*0d50*/  IMAD R50, R3, 0x2, R48 ;  /* 0x0000000203327824 */ /* 0x000fc800078e0230 */
[----:B---3--:R-:W-:-:S04]  /*0d60*/  IMAD R42, R3, 0x2, R50 ;  /* 0x00000002032a7824 */ /* 0x008fc800078e0232 */
[----:B------:R-:W-:-:S04]  /*0d70*/  IMAD R52, R3, 0x2, R42 ;  /* 0x0000000203347824 */ /* 0x000fc800078e022a */
[----:B------:R-:W-:-:S04]  /*0d80*/  IMAD R44, R3, 0x2, R52 ;  /* 0x00000002032c7824 */ /* 0x000fc800078e0234 */
[----:B----4-:R-:W-:-:S04]  /*0d90*/  IMAD R46, R3, 0x2, R44 ;  /* 0x00000002032e7824 */ /* 0x010fc800078e022c */
[----:B------:R-:W-:-:S04]  /*0da0*/  IMAD R54, R3, 0x2, R46 ;  /* 0x0000000203367824 */ /* 0x000fc800078e022e */
[----:B------:R-:W-:-:S04]  /*0db0*/  IMAD R56, R3, 0x2, R54 ;  /* 0x0000000203387824 */ /* 0x000fc800078e0236 */
[----:B------:R-:W-:-:S05]  /*0dc0*/  IMAD R58, R3, 0x2, R56 ;  /* 0x00000002033a7824 */ /* 0x000fca00078e0238 */
[----:B------:R-:W-:-:S05]  /*0dd0*/  LEA R60, R3, R58, 0x1 ;  /* 0x0000003a033c7211 */ /* 0x000fca00078e08ff */
[----:B------:R-:W-:-:S04]  /*0de0*/  IMAD R62, R3, 0x2, R60 ;  /* 0x00000002033e7824 */ /* 0x000fc800078e023c */
[----:B------:R-:W-:-:S04]  /*0df0*/  IMAD R64, R3, 0x2, R62 ;  /* 0x0000000203407824 */ /* 0x000fc800078e023e */
[----:B------:R-:W-:-:S04]  /*0e00*/  IMAD R66, R3, 0x2, R64 ;  /* 0x0000000203427824 */ /* 0x000fc800078e0240 */
[----:B------:R-:W-:-:S04]  /*0e10*/  IMAD R68, R3, 0x2, R66 ;  /* 0x0000000203447824 */ /* 0x000fc800078e0242 */
[----:B------:R-:W-:-:S04]  /*0e20*/  IMAD R70, R3, 0x2, R68 ;  /* 0x0000000203467824 */ /* 0x000fc800078e0244 */
[----:B------:R-:W-:-:S04]  /*0e30*/  IMAD R72, R3, 0x2, R70 ;  /* 0x0000000203487824 */ /* 0x000fc800078e0246 */
[----:B------:R-:W-:Y:S01]  /*0e40*/  IMAD R74, R3, 0x2, R72 ;  /* 0x00000002034a7824 */ /* 0x000fe200078e0248 */
[----:B------:R-:W-:Y:S02]  /*0e50*/  SHF.R.U32.HI R34, RZ, 0x5, R75 ;  /* 0x00000005ff227819 */ /* 0x000fe4000001164b */
[----:B------:R-:W-:Y:S01]  /*0e60*/  LOP3.LUT R39, R75, 0x7f, RZ, 0xc0, !PT ;  /* 0x0000007f4b277812 */ /* 0x000fe200078ec0ff */
[----:B------:R-:W-:Y:S01]  /*0e70*/  IMAD R76, R3, 0x2, R74 ;  /* 0x00000002034c7824 */ /* 0x000fe200078e024a */
[----:B------:R-:W-:Y:S01]  /*0e80*/  R2UR UR50, R34 ;  /* 0x00000000223272ca */ /* 0x000fe200000e0000 */
[----:B------:R-:W-:Y:S01]  /*0e90*/  IMAD R2, R2, UR10, RZ ;  /* 0x0000000a02027c24 */ /* 0x000fe2000f8e02ff */
[----:B------:R-:W-:Y:S01]  /*0ea0*/  LOP3.LUT R34, R75, 0xc0, RZ, 0xc0, !PT ;  /* 0x000000c04b227812 */ /* 0x000fe200078ec0ff */
[----:B------:R-:W-:Y:S02]  /*0eb0*/  IMAD R78, R3, 0x2, R76 ;  /* 0x00000002034e7824 */ /* 0x000fe400078e024c */
[----:B------:R-:W-:Y:S01]  /*0ec0*/  IMAD R36, R39, UR4, RZ ;  /* 0x0000000427247c24 */ /* 0x000fe2000f8e02ff */
[----:B------:R-:W-:Y:S01]  /*0ed0*/  LOP3.LUT R57, R75, 0xff, RZ, 0xc0, !PT ;  /* 0x000000ff4b397812 */ /* 0x000fe200078ec0ff */
[----:B------:R-:W-:Y:S01]  /*0ee0*/  IMAD R80, R3, 0x2, R78 ;  /* 0x0000000203507824 */ /* 0x000fe200078e024e */
[----:B------:R-:W-:Y:S01]  /*0ef0*/  SHF.R.U32.HI R84, RZ, 0x2, R34 ;  /* 0x00000002ff547819 */ /* 0x000fe20000011622 */
[----:B------:R-:W-:-:S02]  /*0f00*/  IMAD.SHL.U32 R34, R36, 0x2, RZ ;  /* 0x0000000224227824 */ /* 0x000fc400078e00ff */
[----:B------:R-:W-:Y:S02]  /*0f10*/  IMAD.SHL.U32 R35, R2, 0x2, RZ ;  /* 0x0000000202237824 */ /* 0x000fe400078e00ff */
[----:B------:R-:W-:Y:S02]  /*0f20*/  IMAD R82, R3, 0x2, R80 ;  /* 0x0000000203527824 */ /* 0x000fe400078e0250 */
[----:B------:R-:W-:Y:S01]  /*0f30*/  IMAD.SHL.U32 R41, R57, 0x2, RZ ;  /* 0x0000000239297824 */ /* 0x000fe200078e00ff */
[----:B-1----:R-:W-:Y:S01]  /*0f40*/  IADD3 R35, P0, P1, R34, R86, R35 ;  /* 0x0000005622237210 */ /* 0x002fe2000791e023 */
[----:B------:R-:W-:-:S04]  /*0f50*/  IMAD.HI R36, R36, 0x2, RZ ;  /* 0x0000000224247827 */ /* 0x000fc800078e02ff */
[----:B------:R-:W-:Y:S01]  /*0f60*/  IMAD.HI R2, R2, 0x2, RZ ;  /* 0x0000000202027827 */ /* 0x000fe200078e02ff */
[----:B------:R-:W-:-:S03]  /*0f70*/  LOP3.LUT R84, R41, R84, RZ, 0x3c, !PT ;  /* 0x0000005429547212 */ /* 0x000fc600078e3cff */
[----:B------:R-:W-:Y:S01]  /*0f80*/  IMAD R34, R3, 0x2, R82 ;  /* 0x0000000203227824 */ /* 0x000fe200078e0252 */
[----:B------:R-:W-:-:S03]  /*0f90*/  IADD3.X R41, PT, PT, R36, R87, R2, P0, P1 ;  /* 0x0000005724297210 */ /* 0x000fc600007e2402 */
[----:B------:R-:W-:Y:S01]  /*0fa0*/  IMAD R2, R3, 0x2, R34 ;  /* 0x0000000203027824 */ /* 0x000fe200078e0222 */
[----:B------:R-:W-:-:S03]  /*0fb0*/  LEA R140, P0, R38, R35, 0x1 ;  /* 0x00000023268c7211 */ /* 0x000fc600078008ff */
[C---:B------:R-:W-:Y:S01]  /*0fc0*/  IMAD R36, R3.reuse, 0x2, R2 ;  /* 0x0000000203247824 */ /* 0x040fe200078e0202 */
[----:B------:R-:W-:Y:S02]  /*0fd0*/  LEA R126, P1, R48, R35, 0x1 ;  /* 0x00000023307e7211 */ /* 0x000fe400078208ff */
[----:B------:R-:W-:Y:S01]  /*0fe0*/  LEA.HI.X.SX32 R141, R38, R41, 0x1, P0 ;  /* 0x00000029268d7211 */ /* 0x000fe200000f0eff */
[C---:B------:R-:W-:Y:S01]  /*0ff0*/  IMAD R38, R3.reuse, 0x2, R36 ;  /* 0x0000000203267824 */ /* 0x040fe200078e0224 */
[----:B------:R-:W-:Y:S02]  /*1000*/  LEA R112, P2, R50, R35, 0x1 ;  /* 0x0000002332707211 */ /* 0x000fe400078408ff */
[----:B------:R-:W-:Y:S01]  /*1010*/  LEA.HI.X.SX32 R127, R48, R41, 0x1, P1 ;  /* 0x00000029307f7211 */ /* 0x000fe200008f0eff */
[----:B------:R-:W-:Y:S01]  /*1020*/  IMAD R48, R3, 0x2, R38 ;  /* 0x0000000203307824 */ /* 0x000fe200078e0226 */
[----:B------:R-:W-:Y:S02]  /*1030*/  LEA R98, P0, R42, R35, 0x1 ;  /* 0x000000232a627211 */ /* 0x000fe400078008ff */
[----:B------:R-:W-:-:S02]  /*1040*/  LEA.HI.X.SX32 R113, R50, R41, 0x1, P2 ;  /* 0x0000002932717211 */ /* 0x000fc400010f0eff */
[----:B------:R-:W-:Y:S02]  /*1050*/  LEA R124, P2, R44, R35, 0x1 ;  /* 0x000000232c7c7211 */ /* 0x000fe400078408ff */
[-C--:B------:R-:W-:Y:S01]  /*1060*/  LEA.HI.X.SX32 R99, R42, R41.reuse, 0x1, P0 ;  /* 0x000000292a637211 */ /* 0x080fe200000f0eff */
[C---:B------:R-:W-:Y:S01]  /*1070*/  IMAD R42, R3.reuse, 0x2, R48 ;  /* 0x00000002032a7824 */ /* 0x040fe200078e0230 */
[----:B------:R-:W-:Y:S02]  /*1080*/  LEA.HI.X.SX32 R125, R44, R41, 0x1, P2 ;  /* 0x000000292c7d7211 */ /* 0x000fe400010f0eff */
[----:B------:R-:W-:Y:S01]  /*1090*/  LEA R110, P0, R46, R35, 0x1 ;  /* 0x000000232e6e7211 */ /* 0x000fe200078008ff */
[----:B------:R-:W-:-:S03]  /*10a0*/  IMAD R44, R3, 0x2, R42 ;  /* 0x00000002032c7824 */ /* 0x000fc600078e022a */
[----:B------:R-:W-:Y:S01]  /*10b0*/  LEA.HI.X.SX32 R111, R46, R41, 0x1, P0 ;  /* 0x000000292e6f7211 */ /* 0x000fe200000f0eff */
[----:B------:R-:W-:Y:S01]  /*10c0*/  IMAD R46, R3, 0x2, R44 ;  /* 0x00000002032e7824 */ /* 0x000fe200078e022c */
[----:B------:R-:W-:-:S03]  /*10d0*/  LEA R138, P1, R52, R35, 0x1 ;  /* 0x00000023348a7211 */ /* 0x000fc600078208ff */
[C---:B------:R-:W-:Y:S01]  /*10e0*/  IMAD R50, R3.reuse, 0x2, R46 ;  /* 0x0000000203327824 */ /* 0x040fe200078e022e */
[----:B------:R-:W-:Y:S02]  /*10f0*/  LEA.HI.X.SX32 R139, R52, R41, 0x1, P1 ;  /* 0x00000029348b7211 */ /* 0x000fe400008f0eff */
[-C--:B------:R-:W-:Y:S01]  /*1100*/  LEA R96, P1, R54, R35.reuse, 0x1 ;  /* 0x0000002336607211 */ /* 0x080fe200078208ff */
[C---:B------:R-:W-:Y:S01]  /*1110*/  IMAD R52, R3.reuse, 0x2, R50 ;  /* 0x0000000203347824 */ /* 0x040fe200078e0232 */
[----:B------:R-:W-:Y:S02]  /*1120*/  LEA R136, P2, R56, R35, 0x1 ;  /* 0x0000002338887211 */ /* 0x000fe400078408ff */
[-C--:B------:R-:W-:Y:S01]  /*1130*/  LEA.HI.X.SX32 R97, R54, R41.reuse, 0x1, P1 ;  /* 0x0000002936617211 */ /* 0x080fe200008f0eff */
[C---:B------:R-:W-:Y:S01]  /*1140*/  IMAD R54, R3.reuse, 0x2, R52 ;  /* 0x0000000203367824 */ /* 0x040fe200078e0234 */
[----:B------:R-:W-:Y:S02]  /*1150*/  LEA.HI.X.SX32 R137, R56, R41, 0x1, P2 ;  /* 0x0000002938897211 */ /* 0x000fe400010f0eff */
[-C--:B------:R-:W-:Y:S01]  /*1160*/  LEA R122, P0, R58, R35.reuse, 0x1 ;  /* 0x000000233a7a7211 */ /* 0x080fe200078008ff */
[----:B------:R-:W-:Y:S01]  /*1170*/  IMAD R56, R3, 0x2, R54 ;  /* 0x0000000203387824 */ /* 0x000fe200078e0236 */
[----:B------:R-:W-:-:S02]  /*1180*/  LEA R94, P2, R62, R35, 0x1 ;  /* 0x000000233e5e7211 */ /* 0x000fc400078408ff */
[----:B------:R-:W-:Y:S02]  /*1190*/  LEA R108, P1, R60, R35, 0x1 ;  /* 0x000000233c6c7211 */ /* 0x000fe400078208ff */
[-C--:B------:R-:W-:Y:S01]  /*11a0*/  LEA.HI.X.SX32 R123, R58, R41.reuse, 0x1, P0 ;  /* 0x000000293a7b7211 */ /* 0x080fe200000f0eff */
[C---:B------:R-:W-:Y:S01]  /*11b0*/  IMAD R58, R3.reuse, 0x2, R56 ;  /* 0x00000002033a7824 */ /* 0x040fe200078e0238 */
[----:B------:R-:W-:Y:S02]  /*11c0*/  LEA.HI.X.SX32 R95, R62, R41, 0x1, P2 ;  /* 0x000000293e5f7211 */ /* 0x000fe400010f0eff */
[----:B------:R-:W-:Y:S02]  /*11d0*/  LEA R106, P2, R68, R35, 0x1 ;  /* 0x00000023446a7211 */ /* 0x000fe400078408ff */
[----:B------:R-:W-:Y:S01]  /*11e0*/  LEA.HI.X.SX32 R109, R60, R41, 0x1, P1 ;  /* 0x000000293c6d7211 */ /* 0x000fe200008f0eff */
[----:B------:R-:W-:Y:S01]  /*11f0*/  IMAD R60, R3, 0x2, R58 ;  /* 0x00000002033c7824 */ /* 0x000fe200078e023a */
[----:B------:R-:W-:-:S02]  /*1200*/  LEA R134, P0, R64, R35, 0x1 ;  /* 0x0000002340867211 */ /* 0x000fc400078008ff */
[----:B------:R-:W-:Y:S02]  /*1210*/  LEA R120, P1, R66, R35, 0x1 ;  /* 0x0000002342787211 */ /* 0x000fe400078208ff */
[----:B------:R-:W-:Y:S02]  /*1220*/  LEA.HI.X.SX32 R107, R68, R41, 0x1, P2 ;  /* 0x00000029446b7211 */ /* 0x000fe400010f0eff */
[----:B------:R-:W-:Y:S01]  /*1230*/  LEA R118, P2, R74, R35, 0x1 ;  /* 0x000000234a767211 */ /* 0x000fe200078408ff */
[----:B------:R-:W-:Y:S01]  /*1240*/  IMAD R62, R3, 0x2, R60 ;  /* 0x00000002033e7824 */ /* 0x000fe200078e023c */
[-C--:B------:R-:W-:Y:S02]  /*1250*/  LEA.HI.X.SX32 R135, R64, R41.reuse, 0x1, P0 ;  /* 0x0000002940877211 */ /* 0x080fe400000f0eff */
[----:B------:R-:W-:Y:S02]  /*1260*/  LEA.HI.X.SX32 R121, R66, R41, 0x1, P1 ;  /* 0x0000002942797211 */ /* 0x000fe400008f0eff */
        /* <DEDUP_REMOVED lines=9> */
[----:B------:R-:W-:Y:S01]  /*1300*/  LEA.HI.X.SX32 R131, R80, R41, 0x1, P2 ;  /* 0x0000002950837211 */ /* 0x000fe200010f0eff */
[----:B------:R-:W-:Y:S01]  /*1310*/  IMAD R66, R3, 0x2, R64 ;  /* 0x0000000203427824 */ /* 0x000fe200078e0240 */
[----:B------:R-:W-:Y:S02]  /*1320*/  LEA R88, P2, R2, R35, 0x1 ;  /* 0x0000002302587211 */ /* 0x000fe400078408ff */
[-C--:B------:R-:W-:Y:S02]  /*1330*/  LEA.HI.X.SX32 R105, R76, R41.reuse, 0x1, P0 ;  /* 0x000000294c697211 */ /* 0x080fe400000f0eff */
[----:B------:R-:W-:Y:S02]  /*1340*/  LEA.HI.X.SX32 R91, R78, R41, 0x1, P1 ;  /* 0x000000294e5b7211 */ /* 0x000fe400008f0eff */
[----:B------:R-:W-:-:S02]  /*1350*/  LEA R116, P0, R82, R35, 0x1 ;  /* 0x0000002352747211 */ /* 0x000fc400078008ff */
[----:B------:R-:W-:Y:S02]  /*1360*/  LEA R102, P1, R34, R35, 0x1 ;  /* 0x0000002322667211 */ /* 0x000fe400078208ff */
[-C--:B------:R-:W-:Y:S01]  /*1370*/  LEA.HI.X.SX32 R89, R2, R41.reuse, 0x1, P2 ;  /* 0x0000002902597211 */ /* 0x080fe200010f0eff */
[C---:B------:R-:W-:Y:S01]  /*1380*/  IMAD R2, R3.reuse, 0x2, R66 ;  /* 0x0000000203027824 */ /* 0x040fe200078e0242 */
[-C--:B------:R-:W-:Y:S02]  /*1390*/  LEA.HI.X.SX32 R117, R82, R41.reuse, 0x1, P0 ;  /* 0x0000002952757211 */ /* 0x080fe400000f0eff */
[----:B------:R-:W-:Y:S01]  /*13a0*/  LEA.HI.X.SX32 R103, R34, R41, 0x1, P1 ;  /* 0x0000002922677211 */ /* 0x000fe200008f0eff */
[----:B------:R-:W-:Y:S01]  /*13b0*/  IMAD R34, R3, 0x2, R2 ;  /* 0x0000000203227824 */ /* 0x000fe200078e0202 */
[-C--:B------:R-:W-:Y:S02]  /*13c0*/  LEA R128, P0, R36, R35.reuse, 0x1 ;  /* 0x0000002324807211 */ /* 0x080fe400078008ff */
[----:B------:R-:W-:-:S02]  /*13d0*/  LEA R114, P1, R38, R35, 0x1 ;  /* 0x0000002326727211 */ /* 0x000fc400078208ff */
[-C--:B------:R-:W-:Y:S01]  /*13e0*/  LEA.HI.X.SX32 R129, R36, R41.reuse, 0x1, P0 ;  /* 0x0000002924817211 */ /* 0x080fe200000f0eff */
[C---:B------:R-:W-:Y:S01]  /*13f0*/  IMAD R36, R3.reuse, 0x2, R34 ;  /* 0x0000000203247824 */ /* 0x040fe200078e0222 */
[----:B------:R-:W-:Y:S02]  /*1400*/  LEA.HI.X.SX32 R115, R38, R41, 0x1, P1 ;  /* 0x0000002926737211 */ /* 0x000fe400008f0eff */
[-C--:B------:R-:W-:Y:S01]  /*1410*/  LEA R248, P0, R42, R35.reuse, 0x1 ;  /* 0x000000232af87211 */ /* 0x080fe200078008ff */
[C---:B------:R-:W-:Y:S01]  /*1420*/  IMAD R38, R3.reuse, 0x2, R36 ;  /* 0x0000000203267824 */ /* 0x040fe200078e0224 */
[-C--:B------:R-:W-:Y:S02]  /*1430*/  LEA R100, P2, R48, R35.reuse, 0x1 ;  /* 0x0000002330647211 */ /* 0x080fe400078408ff */
[----:B------:R-:W-:Y:S02]  /*1440*/  LEA R244, P1, R44, R35, 0x1 ;  /* 0x000000232cf47211 */ /* 0x000fe400078208ff */
[-C--:B------:R-:W-:Y:S01]  /*1450*/  LEA.HI.X.SX32 R249, R42, R41.reuse, 0x1, P0 ;  /* 0x000000292af97211 */ /* 0x080fe200000f0eff */
[----:B------:R-:W-:Y:S01]  /*1460*/  IMAD R42, R3, 0x2, R38 ;  /* 0x00000002032a7824 */ /* 0x000fe200078e0226 */
[----:B------:R-:W-:-:S02]  /*1470*/  LEA.HI.X.SX32 R101, R48, R41, 0x1, P2 ;  /* 0x0000002930657211 */ /* 0x000fc400010f0eff */
[----:B------:R-:W-:Y:S02]  /*1480*/  LEA R240, P2, R46, R35, 0x1 ;  /* 0x000000232ef07211 */ /* 0x000fe400078408ff */
[-C--:B------:R-:W-:Y:S01]  /*1490*/  LEA.HI.X.SX32 R245, R44, R41.reuse, 0x1, P1 ;  /* 0x000000292cf57211 */ /* 0x080fe200008f0eff */
[----:B------:R-:W-:Y:S01]  /*14a0*/  IMAD R44, R3, 0x2, R42 ;  /* 0x00000002032c7824 */ /* 0x000fe200078e022a */
[----:B------:R-:W-:-:S03]  /*14b0*/  LEA.HI.X.SX32 R241, R46, R41, 0x1, P2 ;  /* 0x000000292ef17211 */ /* 0x000fc600010f0eff */
        /* <DEDUP_REMOVED lines=8> */
[C---:B------:R-:W-:Y:S01]  /*1540*/  IMAD R52, R3.reuse, 0x2, R50 ;  /* 0x0000000203347824 */ /* 0x040fe200078e0232 */
[----:B------:R-:W-:Y:S02]  /*1550*/  LEA R230, P0, R56, R35, 0x1 ;  /* 0x0000002338e67211 */ /* 0x000fe400078008ff */
[----:B------:R-:W-:Y:S01]  /*1560*/  LEA.HI.X.SX32 R233, R54, R41, 0x1, P2 ;  /* 0x0000002936e97211 */ /* 0x000fe200010f0eff */
[----:B------:R-:W-:Y:S01]  /*1570*/  IMAD R54, R3, 0x2, R52 ;  /* 0x0000000203367824 */ /* 0x000fe200078e0234 */
[----:B------:R-:W-:-:S02]  /*1580*/  LEA R228, P1, R58, R35, 0x1 ;  /* 0x000000233ae47211 */ /* 0x000fc400078208ff */
[----:B------:R-:W-:Y:S02]  /*1590*/  LEA.HI.X.SX32 R231, R56, R41, 0x1, P0 ;  /* 0x0000002938e77211 */ /* 0x000fe400000f0eff */
[-C--:B------:R-:W-:Y:S02]  /*15a0*/  LEA R222, P0, R62, R35.reuse, 0x1 ;  /* 0x000000233ede7211 */ /* 0x080fe400078008ff */
[----:B------:R-:W-:Y:S02]  /*15b0*/  LEA R224, P2, R60, R35, 0x1 ;  /* 0x000000233ce07211 */ /* 0x000fe400078408ff */
[----:B------:R-:W-:Y:S02]  /*15c0*/  LEA.HI.X.SX32 R229, R58, R41, 0x1, P1 ;  /* 0x000000293ae57211 */ /* 0x000fe400008f0eff */
[----:B------:R-:W-:Y:S02]  /*15d0*/  LEA R220, P1, R64, R35, 0x1 ;  /* 0x0000002340dc7211 */ /* 0x000fe400078208ff */
[----:B------:R-:W-:-:S02]  /*15e0*/  LEA.HI.X.SX32 R223, R62, R41, 0x1, P0 ;  /* 0x000000293edf7211 */ /* 0x000fc400000f0eff */
[----:B------:R-:W-:Y:S02]  /*15f0*/  LEA R214, P0, R2, R35, 0x1 ;  /* 0x0000002302d67211 */ /* 0x000fe400078008ff */
[----:B------:R-:W-:Y:S02]  /*1600*/  LEA R56, R3, R54, 0x1 ;  /* 0x0000003603387211 */ /* 0x000fe400078e08ff */
[----:B------:R-:W-:Y:S02]  /*1610*/  LEA.HI.X.SX32 R225, R60, R41, 0x1, P2 ;  /* 0x000000293ce17211 */ /* 0x000fe400010f0eff */
[----:B------:R-:W-:Y:S02]  /*1620*/  LEA R218, P2, R66, R35, 0x1 ;  /* 0x0000002342da7211 */ /* 0x000fe400078408ff */
[----:B------:R-:W-:Y:S02]  /*1630*/  LEA.HI.X.SX32 R221, R64, R41, 0x1, P1 ;  /* 0x0000002940dd7211 */ /* 0x000fe400008f0eff */
[----:B------:R-:W-:-:S02]  /*1640*/  LEA R212, P1, R34, R35, 0x1 ;  /* 0x0000002322d47211 */ /* 0x000fc400078208ff */
[-C--:B------:R-:W-:Y:S01]  /*1650*/  LEA.HI.X.SX32 R215, R2, R41.reuse, 0x1, P0 ;  /* 0x0000002902d77211 */ /* 0x080fe200000f0eff */
[C---:B------:R-:W-:Y:S01]  /*1660*/  IMAD R2, R3.reuse, 0x2, R56 ;  /* 0x0000000203027824 */ /* 0x040fe200078e0238 */
[----:B------:R-:W-:Y:S02]  /*1670*/  LEA.HI.X.SX32 R219, R66, R41, 0x1, P2 ;  /* 0x0000002942db7211 */ /* 0x000fe400010f0eff */
[----:B------:R-:W-:Y:S02]  /*1680*/  LEA R210, P2, R36, R35, 0x1 ;  /* 0x0000002324d27211 */ /* 0x000fe400078408ff */
[-C--:B------:R-:W-:Y:S01]  /*1690*/  LEA.HI.X.SX32 R213, R34, R41.reuse, 0x1, P1 ;  /* 0x0000002922d57211 */ /* 0x080fe200008f0eff */
[C---:B------:R-:W-:Y:S01]  /*16a0*/  IMAD R34, R3.reuse, 0x2, R2 ;  /* 0x0000000203227824 */ /* 0x040fe200078e0202 */
[----:B------:R-:W-:Y:S02]  /*16b0*/  LEA.HI.X.SX32 R211, R36, R41, 0x1, P2 ;  /* 0x0000002924d37211 */ /* 0x000fe400010f0eff */
[-C--:B------:R-:W-:Y:S01]  /*16c0*/  LEA R208, P0, R38, R35.reuse, 0x1 ;  /* 0x0000002326d07211 */ /* 0x080fe200078008ff */
[----:B------:R-:W-:Y:S01]  /*16d0*/  IMAD R36, R3, 0x2, R34 ;  /* 0x0000000203247824 */ /* 0x000fe200078e0222 */
[----:B------:R0:W-:Y:S01]  /*16e0*/  STL.64 [R1+0xd0], R140 ;  /* 0x0000d08c01007387 */ /* 0x0001e20000100a00 */
[----:B------:R-:W-:-:S02]  /*16f0*/  LEA R206, P1, R42, R35, 0x1 ;  /* 0x000000232ace7211 */ /* 0x000fc400078208ff */
[----:B------:R-:W-:Y:S01]  /*1700*/  LEA.HI.X.SX32 R209, R38, R41, 0x1, P0 ;  /* 0x0000002926d17211 */ /* 0x000fe200000f0eff */
[----:B------:R0:W-:Y:S01]  /*1710*/  STL.64 [R1+0xc8], R126 ;  /* 0x0000c87e01007387 */ /* 0x0001e20000100a00 */
[C---:B------:R-:W-:Y:S01]  /*1720*/  IMAD R38, R3.reuse, 0x2, R36 ;  /* 0x0000000203267824 */ /* 0x040fe200078e0224 */
[----:B------:R-:W-:Y:S02]  /*1730*/  LEA R204, P2, R44, R35, 0x1 ;  /* 0x000000232ccc7211 */ /* 0x000fe400078408ff */
[----:B------:R0:W-:Y:S01]  /*1740*/  STL.64 [R1+0xc0], R112 ;  /* 0x0000c07001007387 */ /* 0x0001e20000100a00 */
[----:B------:R-:W-:Y:S01]  /*1750*/  LEA.HI.X.SX32 R207, R42, R41, 0x1, P1 ;  /* 0x000000292acf7211 */ /* 0x000fe200008f0eff */
[----:B------:R-:W-:Y:S02]  /*1760*/  IMAD R42, R3, 0x2, R38 ;  /* 0x00000002032a7824 */ /* 0x000fe400078e0226 */
[----:B------:R0:W-:Y:S01]  /*1770*/  STL.64 [R1+0xb8], R98 ;  /* 0x0000b86201007387 */ /* 0x0001e20000100a00 */
[----:B------:R-:W-:-:S03]  /*1780*/  LEA R202, P0, R46, R35, 0x1 ;  /* 0x000000232eca7211 */ /* 0x000fc600078008ff */
[----:B------:R0:W-:Y:S01]  /*1790*/  STL.64 [R1+0xb0], R138 ;  /* 0x0000b08a01007387 */ /* 0x0001e20000100a00 */
[----:B------:R-:W-:-:S03]  /*17a0*/  LEA.HI.X.SX32 R205, R44, R41, 0x1, P2 ;  /* 0x000000292ccd7211 */ /* 0x000fc600010f0eff */
[----:B------:R0:W-:Y:S01]  /*17b0*/  STL.64 [R1+0xa8], R124 ;  /* 0x0000a87c01007387 */ /* 0x0001e20000100a00 */
[----:B------:R-:W-:-:S03]  /*17c0*/  IMAD R44, R3, 0x2, R42 ;  /* 0x00000002032c7824 */ /* 0x000fc600078e022a */
[----:B------:R0:W-:Y:S01]  /*17d0*/  STL.64 [R1+0xa0], R110 ;  /* 0x0000a06e01007387 */ /* 0x0001e20000100a00 */
[----:B------:R-:W-:-:S03]  /*17e0*/  LEA R200, P1, R48, R35, 0x1 ;  /* 0x0000002330c87211 */ /* 0x000fc600078208ff */
[----:B------:R0:W-:Y:S01]  /*17f0*/  STL.64 [R1+0x90], R136 ;  /* 0x0000908801007387 */ /* 0x0001e20000100a00 */
[----:B------:R-:W-:-:S03]  /*1800*/  LEA.HI.X.SX32 R203, R46, R41, 0x1, P0 ;  /* 0x000000292ecb7211 */ /* 0x000fc600000f0eff */
[----:B------:R0:W-:Y:S01]  /*1810*/  STL.64 [R1+0x98], R96 ;  /* 0x0000986001007387 */ /* 0x0001e20000100a00 */
[----:B------:R-:W-:-:S03]  /*1820*/  LEA R196, P0, R52, R35, 0x1 ;  /* 0x0000002334c47211 */ /* 0x000fc600078008ff */
[----:B------:R0:W-:Y:S01]  /*1830*/  STL.64 [R1+0x88], R122 ;  /* 0x0000887a01007387 */ /* 0x0001e20000100a00 */
[----:B------:R-:W-:-:S03]  /*1840*/  LEA R198, P2, R50, R35, 0x1 ;  /* 0x0000002332c67211 */ /* 0x000fc600078408ff */
[----:B------:R0:W-:Y:S01]  /*1850*/  STL.64 [R1+0x80], R108 ;  /* 0x0000806c01007387 */ /* 0x0001e20000100a00 */
[----:B------:R-:W-:-:S03]  /*1860*/  IMAD R46, R3, 0x2, R44 ;  /* 0x00000002032e7824 */ /* 0x000fc600078e022c */
[----:B------:R0:W-:Y:S01]  /*1870*/  STL.64 [R1+0x78], R94 ;  /* 0x0000785e01007387 */ /* 0x0001e20000100a00 */
[----:B------:R-:W-:-:S03]  /*1880*/  LEA.HI.X.SX32 R201, R48, R41, 0x1, P1 ;  /* 0x0000002930c97211 */ /* 0x000fc600008f0eff */
[----:B------:R0:W-:Y:S01]  /*1890*/  STL.64 [R1+0x70], R134 ;  /* 0x0000708601007387 */ /* 0x0001e20000100a00 */
[----:B------:R-:W-:-:S03]  /*18a0*/  LEA R194, P1, R54, R35, 0x1 ;  /* 0x0000002336c27211 */ /* 0x000fc600078208ff */
[----:B------:R0:W-:Y:S01]  /*18b0*/  STL.64 [R1+0x68], R120 ;  /* 0x0000687801007387 */ /* 0x0001e20000100a00 */
[----:B------:R-:W-:-:S03]  /*18c0*/  LEA.HI.X.SX32 R197, R52, R41, 0x1, P0 ;  /* 0x0000002934c57211 */ /* 0x000fc600000f0eff */
[----:B------:R0:W-:Y:S01]  /*18d0*/  STL.64 [R1+0x60], R106 ;  /* 0x0000606a01007387 */ /* 0x0001e20000100a00 */
[----:B------:R-:W-:Y:S01]  /*18e0*/  LEA.HI.X.SX32 R199, R50, R41, 0x1, P2 ;  /* 0x0000002932c77211 */ /* 0x000fe200010f0eff */
[----:B------:R-:W-:Y:S01]  /*18f0*/  IMAD R48, R3, 0x2, R46 ;  /* 0x0000000203307824 */ /* 0x000fe200078e022e */
[-C--:B------:R-:W-:Y:S01]  /*1900*/  LEA R190, P0, R2, R35.reuse, 0x1 ;  /* 0x0000002302be7211 */ /* 0x080fe200078008ff */
[----:B------:R0:W-:Y:S01]  /*1910*/  STL.64 [R1+0x58], R92 ;  /* 0x0000585c01007387 */ /* 0x0001e20000100a00 */
[----:B------:R-:W-:-:S03]  /*1920*/  LEA R192, P2, R56, R35, 0x1 ;  /* 0x0000002338c07211 */ /* 0x000fc600078408ff */
[----:B------:R0:W-:Y:S01]  /*1930*/  STL.64 [R1+0x50], R132 ;  /* 0x0000508401007387 */ /* 0x0001e20000100a00 */
[----:B------:R-:W-:-:S03]  /*1940*/  LEA.HI.X.SX32 R195, R54, R41, 0x1, P1 ;  /* 0x0000002936c37211 */ /* 0x000fc600008f0eff */
[----:B------:R0:W-:Y:S01]  /*1950*/  STL.64 [R1+0x48], R118 ;  /* 0x0000487601007387 */ /* 0x0001e20000100a00 */
[----:B------:R-:W-:-:S03]  /*1960*/  LEA R188, P1, R34, R35, 0x1 ;  /* 0x0000002322bc7211 */ /* 0x000fc600078208ff */
[----:B------:R0:W-:Y:S01]  /*1970*/  STL.64 [R1+0x40], R104 ;  /* 0x0000406801007387 */ /* 0x0001e20000100a00 */
[-C--:B------:R-:W-:Y:S01]  /*1980*/  LEA.HI.X.SX32 R191, R2, R41.reuse, 0x1, P0 ;  /* 0x0000002902bf7211 */ /* 0x080fe200000f0eff */
[----:B------:R-:W-:Y:S02]  /*1990*/  IMAD R2, R3, 0x2, R48 ;  /* 0x0000000203027824 */ /* 0x000fe400078e0230 */
[----:B------:R0:W-:Y:S01]  /*19a0*/  STL.64 [R1+0x30], R130 ;  /* 0x0000308201007387 */ /* 0x0001e20000100a00 */
[----:B------:R-:W-:-:S03]  /*19b0*/  LEA.HI.X.SX32 R193, R56, R41, 0x1, P2 ;  /* 0x0000002938c17211 */ /* 0x000fc600010f0eff */
[----:B------:R0:W-:Y:S01]  /*19c0*/  STL.64 [R1+0x38], R90 ;  /* 0x0000385a01007387 */ /* 0x0001e20000100a00 */
[----:B------:R-:W-:-:S03]  /*19d0*/  LEA R186, P2, R36, R35, 0x1 ;  /* 0x0000002324ba7211 */ /* 0x000fc600078408ff */
[----:B------:R0:W-:Y:S01]  /*19e0*/  STL.64 [R1+0x28], R116 ;  /* 0x0000287401007387 */ /* 0x0001e20000100a00 */
[----:B------:R-:W-:-:S03]  /*19f0*/  LEA.HI.X.SX32 R189, R34, R41, 0x1, P1 ;  /* 0x0000002922bd7211 */ /* 0x000fc600008f0eff */
[----:B------:R0:W-:Y:S01]  /*1a00*/  STL.64 [R1+0x20], R102 ;  /* 0x0000206601007387 */ /* 0x0001e20000100a00 */
[----:B------:R-:W-:-:S03]  /*1a10*/  IMAD R34, R3, 0x2, R2 ;  /* 0x0000000203227824 */ /* 0x000fc600078e0202 */
[----:B------:R0:W-:Y:S01]  /*1a20*/  STL.64 [R1+0x18], R88 ;  /* 0x0000185801007387 */ /* 0x0001e20000100a00 */
[----:B------:R-:W-:-:S03]  /*1a30*/  LEA.HI.X.SX32 R187, R36, R41, 0x1, P2 ;  /* 0x0000002924bb7211 */ /* 0x000fc600010f0eff */
[----:B------:R0:W-:Y:S01]  /*1a40*/  STL.64 [R1+0x10], R128 ;  /* 0x0000108001007387 */ /* 0x0001e20000100a00 */
[----:B------:R-:W-:-:S03]  /*1a50*/  LEA R180, P2, R44, R35, 0x1 ;  /* 0x000000232cb47211 */ /* 0x000fc600078408ff */
[----:B------:R0:W-:Y:S01]  /*1a60*/  STL.64 [R1+0x8], R114 ;  /* 0x0000087201007387 */ /* 0x0001e20000100a00 */
[----:B------:R-:W-:-:S03]  /*1a70*/  LEA R184, P0, R38, R35, 0x1 ;  /* 0x0000002326b87211 */ /* 0x000fc600078008ff */
[----:B------:R0:W-:Y:S01]  /*1a80*/  STL.64 [R1], R100 ;  /* 0x0000006401007387 */ /* 0x0001e20000100a00 */
[C---:B------:R-:W-:Y:S01]  /*1a90*/  IMAD R36, R3.reuse, 0x2, R34 ;  /* 0x0000000203247824 */ /* 0x040fe200078e0222 */
[----:B------:R-:W-:Y:S02]  /*1aa0*/  LEA.HI.X.SX32 R181, R44, R41, 0x1, P2 ;  /* 0x000000292cb57211 */ /* 0x000fe400010f0eff */
[----:B------:R-:W-:Y:S02]  /*1ab0*/  LEA R182, P1, R42, R35, 0x1 ;  /* 0x000000232ab67211 */ /* 0x000fe400078208ff */
[----:B------:R-:W-:Y:S01]  /*1ac0*/  LEA.HI.X.SX32 R185, R38, R41, 0x1, P0 ;  /* 0x0000002926b97211 */ /* 0x000fe200000f0eff */
[----:B------:R-:W-:Y:S01]  /*1ad0*/  IMAD R38, R3, 0x2, R36 ;  /* 0x0000000203267824 */ /* 0x000fe200078e0224 */
[----:B------:R-:W-:Y:S02]  /*1ae0*/  LEA R174, P2, R2, R35, 0x1 ;  /* 0x0000002302ae7211 */ /* 0x000fe400078408ff */
[----:B------:R-:W-:-:S02]  /*1af0*/  LEA.HI.X.SX32 R183, R42, R41, 0x1, P1 ;  /* 0x000000292ab77211 */ /* 0x000fc400008f0eff */
[----:B------:R-:W-:Y:S01]  /*1b00*/  LEA.HI.X.SX32 R175, R2, R41, 0x1, P2 ;  /* 0x0000002902af7211 */ /* 0x000fe200010f0eff */
[----:B------:R-:W-:Y:S01]  /*1b10*/  IMAD R2, R3, 0x2, R38 ;  /* 0x0000000203027824 */ /* 0x000fe200078e0226 */
[----:B--2---:R-:W-:Y:S02]  /*1b20*/  R2UR UR59, R49 ;  /* 0x00000000313b72ca */ /* 0x004fe400000e0000 */
[-C--:B------:R-:W-:Y:S02]  /*1b30*/  LEA R178, P0, R46, R35.reuse, 0x1 ;  /* 0x000000232eb27211 */ /* 0x080fe400078008ff */
[----:B------:R-:W-:Y:S02]  /*1b40*/  LEA R176, P1, R48, R35, 0x1 ;  /* 0x0000002330b07211 */ /* 0x000fe400078208ff */
[-C--:B------:R-:W-:Y:S02]  /*1b50*/  LEA.HI.X.SX32 R179, R46, R41.reuse, 0x1, P0 ;  /* 0x000000292eb37211 */ /* 0x080fe400000f0eff */
[----:B------:R-:W-:-:S02]  /*1b60*/  LEA.HI.X.SX32 R177, R48, R41, 0x1, P1 ;  /* 0x0000002930b17211 */ /* 0x000fc400008f0eff */
[-C--:B------:R-:W-:Y:S02]  /*1b70*/  LEA R166, P0, R34, R35.reuse, 0x1 ;  /* 0x0000002322a67211 */ /* 0x080fe400078008ff */
[-C--:B------:R-:W-:Y:S02]  /*1b80*/  LEA R164, P1, R36, R35.reuse, 0x1 ;  /* 0x0000002324a47211 */ /* 0x080fe400078208ff */
[-C--:B------:R-:W-:Y:S02]  /*1b90*/  LEA R162, P2, R38, R35.reuse, 0x1 ;  /* 0x0000002326a27211 */ /* 0x080fe400078408ff */
[----:B------:R-:W-:Y:S02]  /*1ba0*/  LEA R160, P3, R2, R35, 0x1 ;  /* 0x0000002302a07211 */ /* 0x000fe400078608ff */
[-C--:B------:R-:W-:Y:S02]  /*1bb0*/  LEA.HI.X.SX32 R167, R34, R41.reuse, 0x1, P0 ;  /* 0x0000002922a77211 */ /* 0x080fe400000f0eff */
[----:B------:R-:W-:-:S02]  /*1bc0*/  LEA.HI.X.SX32 R165, R36, R41, 0x1, P1 ;  /* 0x0000002924a57211 */ /* 0x000fc400008f0eff */
[-C--:B------:R-:W-:Y:S02]  /*1bd0*/  LEA.HI.X.SX32 R163, R38, R41.reuse, 0x1, P2 ;  /* 0x0000002926a37211 */ /* 0x080fe400010f0eff */
[----:B------:R-:W-:Y:S01]  /*1be0*/  LEA.HI.X.SX32 R161, R2, R41, 0x1, P3 ;  /* 0x0000002902a17211 */ /* 0x000fe200018f0eff */
[----:B0-----:R-:W-:Y:S06]  /*1bf0*/  BRA.U UP0, `(.L_x_5) ;  /* 0x0000000100187547 */ /* 0x001fec000b800000 */
[----:B------:R-:W-:Y:S01]  /*1c00*/  ELECT P0, URZ, PT ;  /* 0x0000000000ff782f */ /* 0x000fe20003800000 */
[----:B------:R-:W-:Y:S01]  /*1c10*/  IMAD.MOV.U32 R2, RZ, RZ, 0x1 ;  /* 0x00000001ff027424 */ /* 0x000fe200078e00ff */
[----:B------:R-:W-:Y:S01]  /*1c20*/  UMOV UR4, 0x40 ;  /* 0x0000004000047882 */ /* 0x000fe20000000000 */
[----:B------:R-:W-:Y:S01]  /*1c30*/  UVIRTCOUNT.DEALLOC.SMPOOL 0x80 ;  /* 0x000000800000784c */ /* 0x000fe20000000000 */
[----:B------:R-:W-:-:S09]  /*1c40*/  ULEA UR4, UR8, UR4, 0x18 ;  /* 0x0000000408047291 */ /* 0x000fd2000f8ec0ff */
[----:B------:R0:W-:Y:S03]  /*1c50*/  @P0 STS.U8 [UR4], R2 ;  /* 0x00000002ff000988 */ /* 0x0001e60008000004 */
.L_x_5:
[----:B------:R-:W-:Y:S01]  /*1c60*/  USHF.L.U32 UR14, UR50, 0x15, URZ ;  /* 0x00000015320e7899 */ /* 0x000fe200080006ff */
[----:B------:R-:W-:Y:S01]  /*1c70*/  LOP3.LUT R35, R84, 0x40, RZ, 0x3c, !PT ;  /* 0x0000004054237812 */ /* 0x000fe200078e3cff */
[----:B------:R-:W-:Y:S01]  /*1c80*/  ULOP3.LUT UR64, UR50, 0x4, URZ, 0xc0, !UPT ;  /* 0x0000000432407892 */ /* 0x000fe2000f8ec0ff */
[----:B------:R-:W-:Y:S01]  /*1c90*/  LOP3.LUT P1, RZ, R75, 0xff, RZ, 0xc0, !PT ;  /* 0x000000ff4bff7812 */ /* 0x000fe2000782c0ff */
[----:B------:R-:W-:Y:S01]  /*1ca0*/  ULOP3.LUT UR14, UR14, 0x600000, URZ, 0xc0, !UPT ;  /* 0x006000000e0e7892 */ /* 0x000fe2000f8ec0ff */
[----:B-----5:R1:W-:Y:S01]  /*1cb0*/  STS.U16 [R84+UR58+0x18000], R0 ;  /* 0x0180000054007988 */ /* 0x0203e2000800043a */
[----:B------:R-:W-:Y:S01]  /*1cc0*/  UMOV UR4, 0x1 ;  /* 0x0000000100047882 */ /* 0x000fe20000000000 */
[----:B------:R-:W-:Y:S01]  /*1cd0*/  UIADD3 UR61, UPT, UPT, UR58, 0x1c000, URZ ;  /* 0x0001c0003a3d7890 */ /* 0x000fe2000fffe0ff */
[----:B------:R-:W-:Y:S01]  /*1ce0*/  PRMT R43, RZ, 0x7610, R43 ;  /* 0x00007610ff2b7816 */ /* 0x000fe2000000002b */
[----:B------:R-:W-:Y:S01]  /*1cf0*/  ULEA UR60, UR64, UR14, 0x4 ;  /* 0x0000000e403c7291 */ /* 0x000fe2000f8e20ff */
[----:B------:R-:W-:Y:S01]  /*1d00*/  STS.U16 [R84+UR58+0x18400], R4 ;  /* 0x0184000454007988 */ /* 0x000fe2000800043a */
[----:B------:R-:W-:Y:S01]  /*1d10*/  UIADD3 UR5, UPT, UPT, UR65, 0x40, URZ ;  /* 0x0000004041057890 */ /* 0x000fe2000fffe0ff */
[----:B------:R-:W-:Y:S01]  /*1d20*/  PRMT R47, RZ, 0x7610, R47 ;  /* 0x00007610ff2f7816 */ /* 0x000fe2000000002f */
[----:B------:R-:W-:Y:S01]  /*1d30*/  UIADD3 UR60, UPT, UPT, UR59, UR60, URZ ;  /* 0x0000003c3b3c7290 */ /* 0x000fe2000fffe0ff */
[----:B------:R2:W-:Y:S01]  /*1d40*/  STS.U16 [R84+UR58+0x18800], R5 ;  /* 0x0188000554007988 */ /* 0x0005e2000800043a */
[----:B------:R-:W-:Y:S01]  /*1d50*/  PRMT R51, RZ, 0x7610, R51 ;  /* 0x00007610ff337816 */ /* 0x000fe20000000033 */
[----:B------:R-:W-:Y:S01]  /*1d60*/  VOTEU.ALL UP1, P1 ;  /* 0x0000000000ff7886 */ /* 0x000fe20000820000 */
[----:B------:R-:W-:Y:S01]  /*1d70*/  VOTEU.ALL UP2, P1 ;  /* 0x0000000000ff7886 */ /* 0x000fe20000840000 */
[----:B------:R3:W-:Y:S01]  /*1d80*/  STS.U16 [R84+UR58+0x18c00], R9 ;  /* 0x018c000954007988 */ /* 0x0007e2000800043a */
[----:B------:R-:W-:Y:S01]  /*1d90*/  ISETP.LT.AND P2, PT, RZ, UR5, PT ;  /* 0x00000005ff007c0c */ /* 0x000fe2000bf41270 */
[----:B-1----:R-:W-:Y:S01]  /*1da0*/  IMAD.U32 R0, RZ, RZ, UR5 ;  /* 0x00000005ff007e24 */ /* 0x002fe2000f8e00ff */
[----:B------:R-:W-:-:S04]  /*1db0*/  @!UP1 UIADD3 UR8, UPT, UPT, -UR4, 0x100000, URZ ;  /* 0x0010000004089890 */ /* 0x000fc8000fffe1ff */
[----:B------:R-:W-:Y:S02]  /*1dc0*/  @!UP1 USHF.L.U32 UR9, UR8, 0xb, URZ ;  /* 0x0000000b08099899 */ /* 0x000fe400080006ff */
[----:B------:R-:W-:Y:S01]  /*1dd0*/  @!UP1 USHF.L.U32 UR8, UR8, 0x1, URZ ;  /* 0x0000000108089899 */ /* 0x000fe200080006ff */
[----:B------:R-:W-:Y:S01]  /*1de0*/  STS.U16 [R84+UR58+0x19000], R11 ;  /* 0x0190000b54007988 */ /* 0x000fe2000800043a */
[----:B------:R-:W-:Y:S02]  /*1df0*/  PRMT R55, RZ, 0x7610, R55 ;  /* 0x00007610ff377816 */ /* 0x000fe40000000037 */
[----:B--2---:R-:W-:Y:S01]  /*1e00*/  PRMT R5, RZ, 0x7610, R5 ;  /* 0x00007610ff057816 */ /* 0x004fe20000000005 */
[----:B------:R1:W-:Y:S01]  /*1e10*/  STS.U16 [R84+UR58+0x19400], R13 ;  /* 0x0194000d54007988 */ /* 0x0003e2000800043a */
[----:B------:R-:W-:Y:S02]  /*1e20*/  PRMT R61, RZ, 0x7610, R61 ;  /* 0x00007610ff3d7816 */ /* 0x000fe4000000003d */
[----:B---3--:R-:W-:Y:S01]  /*1e30*/  PRMT R9, RZ, 0x7610, R9 ;  /* 0x00007610ff097816 */ /* 0x008fe20000000009 */
[----:B------:R-:W-:Y:S01]  /*1e40*/  STS.U16 [R84+UR58+0x19800], R15 ;  /* 0x0198000f54007988 */ /* 0x000fe2000800043a */
[----:B------:R-:W-:-:S02]  /*1e50*/  PRMT R65, RZ, 0x7610, R65 ;  /* 0x00007610ff417816 */ /* 0x000fc40000000041 */
[----:B------:R-:W-:Y:S01]  /*1e60*/  PRMT R69, RZ, 0x7610, R69 ;  /* 0x00007610ff457816 */ /* 0x000fe20000000045 */
[----:B------:R2:W-:Y:S01]  /*1e70*/  STS.U16 [R84+UR58+0x19c00], R17 ;  /* 0x019c001154007988 */ /* 0x0005e2000800043a */
[----:B------:R-:W-:Y:S02]  /*1e80*/  PRMT R4, RZ, 0x7610, R4 ;  /* 0x00007610ff047816 */ /* 0x000fe40000000004 */
[----:B-1----:R-:W-:Y:S01]  /*1e90*/  PRMT R13, RZ, 0x7610, R13 ;  /* 0x00007610ff0d7816 */ /* 0x002fe2000000000d */
[----:B------:R-:W-:Y:S01]  /*1ea0*/  STS.U16 [R84+UR58+0x1a000], R19 ;  /* 0x01a0001354007988 */ /* 0x000fe2000800043a */
[----:B------:R-:W-:Y:S02]  /*1eb0*/  PRMT R36, RZ, 0x7610, R36 ;  /* 0x00007610ff247816 */ /* 0x000fe40000000024 */
[----:B------:R-:W-:Y:S01]  /*1ec0*/  PRMT R42, RZ, 0x7610, R42 ;  /* 0x00007610ff2a7816 */ /* 0x000fe2000000002a */
[----:B------:R1:W-:Y:S01]  /*1ed0*/  STS.U16 [R84+UR58+0x1a400], R21 ;  /* 0x01a4001554007988 */ /* 0x0003e2000800043a */
[----:B------:R-:W-:-:S02]  /*1ee0*/  PRMT R46, RZ, 0x7610, R46 ;  /* 0x00007610ff2e7816 */ /* 0x000fc4000000002e */
[----:B--2---:R-:W-:Y:S01]  /*1ef0*/  PRMT R17, RZ, 0x7610, R17 ;  /* 0x00007610ff117816 */ /* 0x004fe20000000011 */
[----:B------:R-:W-:Y:S01]  /*1f00*/  STS.U16 [R84+UR58+0x1a800], R23 ;  /* 0x01a8001754007988 */ /* 0x000fe2000800043a */
[----:B------:R-:W-:Y:S02]  /*1f10*/  PRMT R50, RZ, 0x7610, R50 ;  /* 0x00007610ff327816 */ /* 0x000fe40000000032 */
[----:B------:R-:W-:Y:S01]  /*1f20*/  PRMT R54, RZ, 0x7610, R54 ;  /* 0x00007610ff367816 */ /* 0x000fe20000000036 */
[----:B------:R2:W-:Y:S01]  /*1f30*/  STS.U16 [R84+UR58+0x1ac00], R25 ;  /* 0x01ac001954007988 */ /* 0x0005e2000800043a */
[----:B------:R-:W-:Y:S02]  /*1f40*/  PRMT R58, RZ, 0x7610, R58 ;  /* 0x00007610ff3a7816 */ /* 0x000fe4000000003a */
[----:B-1----:R-:W-:Y:S01]  /*1f50*/  PRMT R21, RZ, 0x7610, R21 ;  /* 0x00007610ff157816 */ /* 0x002fe20000000015 */
[----:B------:R-:W-:Y:S01]  /*1f60*/  STS.U16 [R84+UR58+0x1b000], R27 ;  /* 0x01b0001b54007988 */ /* 0x000fe2000800043a */
[----:B------:R-:W-:-:S02]  /*1f70*/  PRMT R62, RZ, 0x7610, R62 ;  /* 0x00007610ff3e7816 */ /* 0x000fc4000000003e */
[----:B------:R-:W-:Y:S01]  /*1f80*/  PRMT R66, RZ, 0x7610, R66 ;  /* 0x00007610ff427816 */ /* 0x000fe20000000042 */
[----:B------:R1:W-:Y:S01]  /*1f90*/  STS.U16 [R84+UR58+0x1b400], R29 ;  /* 0x01b4001d54007988 */ /* 0x0003e2000800043a */
[----:B------:R-:W-:Y:S02]  /*1fa0*/  PRMT R11, RZ, 0x7610, R11 ;  /* 0x00007610ff0b7816 */ /* 0x000fe4000000000b */
[----:B--2---:R-:W-:Y:S01]  /*1fb0*/  PRMT R25, RZ, 0x7610, R25 ;  /* 0x00007610ff197816 */ /* 0x004fe20000000019 */
[----:B------:R2:W-:Y:S01]  /*1fc0*/  STS.U16 [R84+UR58+0x1b800], R31 ;  /* 0x01b8001f54007988 */ /* 0x0005e2000800043a */
[----:B------:R-:W-:Y:S02]  /*1fd0*/  PRMT R15, RZ, 0x7610, R15 ;  /* 0x00007610ff0f7816 */ /* 0x000fe4000000000f */
[----:B------:R-:W-:Y:S01]  /*1fe0*/  PRMT R19, RZ, 0x7610, R19 ;  /* 0x00007610ff137816 */ /* 0x000fe20000000013 */
[----:B------:R3:W-:Y:S01]  /*1ff0*/  STS.U16 [R84+UR58+0x1bc00], R33 ;  /* 0x01bc002154007988 */ /* 0x0007e2000800043a */
[----:B------:R-:W-:-:S02]  /*2000*/  PRMT R23, RZ, 0x7610, R23 ;  /* 0x00007610ff177816 */ /* 0x000fc40000000017 */
[----:B-1----:R-:W-:Y:S01]  /*2010*/  PRMT R29, RZ, 0x7610, R29 ;  /* 0x00007610ff1d7816 */ /* 0x002fe2000000001d */
[----:B------:R-:W-:Y:S01]  /*2020*/  STS.U16 [R35+UR58+0x18200], R6 ;  /* 0x0182000623007988 */ /* 0x000fe2000800043a */
[----:B------:R-:W-:Y:S02]  /*2030*/  PRMT R27, RZ, 0x7610, R27 ;  /* 0x00007610ff1b7816 */ /* 0x000fe4000000001b */
[----:B--2---:R-:W-:Y:S01]  /*2040*/  PRMT R31, RZ, 0x7610, R31 ;  /* 0x00007610ff1f7816 */ /* 0x004fe2000000001f */
[----:B------:R1:W-:Y:S01]  /*2050*/  STS.U16 [R35+UR58+0x18600], R7 ;  /* 0x0186000723007988 */ /* 0x0003e2000800043a */
[----:B------:R-:W-:Y:S02]  /*2060*/  PRMT R41, RZ, 0x7610, R41 ;  /* 0x00007610ff297816 */ /* 0x000fe40000000029 */
[----:B---3--:R-:W-:Y:S01]  /*2070*/  PRMT R33, RZ, 0x7610, R33 ;  /* 0x00007610ff217816 */ /* 0x008fe20000000021 */
[----:B------:R2:W-:Y:S01]  /*2080*/  STS.U16 [R35+UR58+0x18a00], R8 ;  /* 0x018a000823007988 */ /* 0x0005e2000800043a */
[----:B------:R-:W-:-:S02]  /*2090*/  PRMT R45, RZ, 0x7610, R45 ;  /* 0x00007610ff2d7816 */ /* 0x000fc4000000002d */
[----:B------:R-:W-:Y:S01]  /*20a0*/  PRMT R49, RZ, 0x7610, R49 ;  /* 0x00007610ff317816 */ /* 0x000fe20000000031 */
[----:B------:R-:W-:Y:S01]  /*20b0*/  STS.U16 [R35+UR58+0x18e00], R10 ;  /* 0x018e000a23007988 */ /* 0x000fe2000800043a */
[----:B------:R-:W-:Y:S02]  /*20c0*/  PRMT R53, RZ, 0x7610, R53 ;  /* 0x00007610ff357816 */ /* 0x000fe40000000035 */
[----:B-1----:R-:W-:Y:S01]  /*20d0*/  PRMT R7, RZ, 0x7610, R7 ;  /* 0x00007610ff077816 */ /* 0x002fe20000000007 */
[----:B------:R1:W-:Y:S01]  /*20e0*/  STS.U16 [R35+UR58+0x19200], R12 ;  /* 0x0192000c23007988 */ /* 0x0003e2000800043a */
[----:B------:R-:W-:Y:S02]  /*20f0*/  PRMT R59, RZ, 0x7610, R59 ;  /* 0x00007610ff3b7816 */ /* 0x000fe4000000003b */
[----:B--2---:R-:W-:Y:S01]  /*2100*/  PRMT R8, RZ, 0x7610, R8 ;  /* 0x00007610ff087816 */ /* 0x004fe20000000008 */
[----:B------:R2:W-:Y:S01]  /*2110*/  STS.U16 [R35+UR58+0x19600], R14 ;  /* 0x0196000e23007988 */ /* 0x0005e2000800043a */
[----:B------:R-:W-:-:S02]  /*2120*/  PRMT R63, RZ, 0x7610, R63 ;  /* 0x00007610ff3f7816 */ /* 0x000fc4000000003f */
[----:B------:R-:W-:Y:S01]  /*2130*/  PRMT R67, RZ, 0x7610, R67 ;  /* 0x00007610ff437816 */ /* 0x000fe20000000043 */
[----:B------:R3:W-:Y:S01]  /*2140*/  STS.U16 [R35+UR58+0x19a00], R16 ;  /* 0x019a001023007988 */ /* 0x0007e2000800043a */
[----:B------:R-:W-:Y:S02]  /*2150*/  PRMT R71, RZ, 0x7610, R71 ;  /* 0x00007610ff477816 */ /* 0x000fe40000000047 */
[----:B-1----:R-:W-:Y:S01]  /*2160*/  PRMT R12, RZ, 0x7610, R12 ;  /* 0x00007610ff0c7816 */ /* 0x002fe2000000000c */
[----:B------:R1:W-:Y:S01]  /*2170*/  STS.U16 [R35+UR58+0x19e00], R18 ;  /* 0x019e001223007988 */ /* 0x0003e2000800043a */
[----:B------:R-:W-:Y:S02]  /*2180*/  PRMT R6, RZ, 0x7610, R6 ;  /* 0x00007610ff067816 */ /* 0x000fe40000000006 */
[----:B------:R-:W-:Y:S01]  /*2190*/  PRMT R10, RZ, 0x7610, R10 ;  /* 0x00007610ff0a7816 */ /* 0x000fe2000000000a */
[----:B------:R4:W-:Y:S01]  /*21a0*/  STS.U16 [R35+UR58+0x1a200], R20 ;  /* 0x01a2001423007988 */ /* 0x0009e2000800043a */
[----:B--2---:R-:W-:-:S02]  /*21b0*/  PRMT R14, RZ, 0x7610, R14 ;  /* 0x00007610ff0e7816 */ /* 0x004fc4000000000e */
[----:B---3--:R-:W-:Y:S01]  /*21c0*/  PRMT R16, RZ, 0x7610, R16 ;  /* 0x00007610ff107816 */ /* 0x008fe20000000010 */
[----:B------:R2:W-:Y:S01]  /*21d0*/  STS.U16 [R35+UR58+0x1a600], R22 ;  /* 0x01a6001623007988 */ /* 0x0005e2000800043a */
[----:B------:R-:W-:Y:S02]  /*21e0*/  PRMT R34, RZ, 0x7610, R34 ;  /* 0x00007610ff227816 */ /* 0x000fe40000000022 */
[----:B-1----:R-:W-:Y:S01]  /*21f0*/  PRMT R18, RZ, 0x7610, R18 ;  /* 0x00007610ff127816 */ /* 0x002fe20000000012 */
[----:B------:R1:W-:Y:S01]  /*2200*/  STS.U16 [R35+UR58+0x1aa00], R24 ;  /* 0x01aa001823007988 */ /* 0x0003e2000800043a */
[----:B------:R-:W-:Y:S02]  /*2210*/  PRMT R38, RZ, 0x7610, R38 ;  /* 0x00007610ff267816 */ /* 0x000fe40000000026 */
[----:B----4-:R-:W-:Y:S01]  /*2220*/  PRMT R20, RZ, 0x7610, R20 ;  /* 0x00007610ff147816 */ /* 0x010fe20000000014 */
[----:B------:R3:W-:Y:S01]  /*2230*/  STS.U16 [R35+UR58+0x1ae00], R26 ;  /* 0x01ae001a23007988 */ /* 0x0007e2000800043a */
[----:B------:R-:W-:-:S02]  /*2240*/  PRMT R44, RZ, 0x7610, R44 ;  /* 0x00007610ff2c7816 */ /* 0x000fc4000000002c */
[----:B--2---:R-:W-:Y:S01]  /*2250*/  PRMT R22, RZ, 0x7610, R22 ;  /* 0x00007610ff167816 */ /* 0x004fe20000000016 */
[----:B------:R2:W-:Y:S01]  /*2260*/  STS.U16 [R35+UR58+0x1b200], R28 ;  /* 0x01b2001c23007988 */ /* 0x0005e2000800043a */
[----:B------:R-:W-:Y:S02]  /*2270*/  PRMT R48, RZ, 0x7610, R48 ;  /* 0x00007610ff307816 */ /* 0x000fe40000000030 */
[----:B-1----:R-:W-:Y:S01]  /*2280*/  PRMT R24, RZ, 0x7610, R24 ;  /* 0x00007610ff187816 */ /* 0x002fe20000000018 */
[----:B------:R1:W-:Y:S01]  /*2290*/  STS.U16 [R35+UR58+0x1b600], R30 ;  /* 0x01b6001e23007988 */ /* 0x0003e2000800043a */
[----:B------:R-:W-:Y:S02]  /*22a0*/  PRMT R52, RZ, 0x7610, R52 ;  /* 0x00007610ff347816 */ /* 0x000fe40000000034 */
[----:B---3--:R-:W-:Y:S01]  /*22b0*/  PRMT R26, RZ, 0x7610, R26 ;  /* 0x00007610ff1a7816 */ /* 0x008fe2000000001a */
[----:B------:R3:W-:Y:S01]  /*22c0*/  STS.U16 [R35+UR58+0x1ba00], R32 ;  /* 0x01ba002023007988 */ /* 0x0007e2000800043a */
[----:B------:R-:W-:-:S02]  /*22d0*/  PRMT R56, RZ, 0x7610, R56 ;  /* 0x00007610ff387816 */ /* 0x000fc40000000038 */
[----:B--2---:R-:W-:Y:S01]  /*22e0*/  PRMT R28, RZ, 0x7610, R28 ;  /* 0x00007610ff1c7816 */ /* 0x004fe2000000001c */
[----:B------:R2:W-:Y:S01]  /*22f0*/  STS.U16 [R35+UR58+0x1be00], R37 ;  /* 0x01be002523007988 */ /* 0x0005e2000800043a */
[----:B------:R-:W-:Y:S02]  /*2300*/  PRMT R60, RZ, 0x7610, R60 ;  /* 0x00007610ff3c7816 */ /* 0x000fe4000000003c */
[----:B-1----:R-:W-:Y:S01]  /*2310*/  PRMT R30, RZ, 0x7610, R30 ;  /* 0x00007610ff1e7816 */ /* 0x002fe2000000001e */
[----:B------:R-:W-:Y:S01]  /*2320*/  STTM.16dp32bit_t0_t15.x32 tmem[UR60], RZ ;  /* 0x000000ff000079ed */ /* 0x000fe20008a8003c */
[----:B------:R-:W-:Y:S01]  /*2330*/  STTM.16dp32bit_t16_t31.x32 tmem[UR60+0x20], RZ ;  /* 0x000020ff000079ed */ /* 0x000fe20008aa003c */
[----:B------:R-:W1:Y:S02]  /*2340*/  FENCE.VIEW.ASYNC.T ;  /* 0x00000000000073c6 */ /* 0x000e640000000200 */
[----:B-1----:R-:W-:Y:S01]  /*2350*/  BAR.SYNC.DEFER_BLOCKING 0x0 ;  /* 0x0000000000007b1d */ /* 0x002fe20000010000 */
[----:B---3--:R-:W-:-:S02]  /*2360*/  PRMT R32, RZ, 0x7610, R32 ;  /* 0x00007610ff207816 */ /* 0x008fc40000000020 */
[----:B------:R-:W-:Y:S02]  /*2370*/  PRMT R64, RZ, 0x7610, R64 ;  /* 0x00007610ff407816 */ /* 0x000fe40000000040 */
[----:B--2---:R-:W-:Y:S02]  /*2380*/  PRMT R37, RZ, 0x7610, R37 ;  /* 0x00007610ff257816 */ /* 0x004fe40000000025 */
[----:B------:R-:W-:Y:S01]  /*2390*/  PRMT R35, RZ, 0x7610, R35 ;  /* 0x00007610ff237816 */ /* 0x000fe20000000023 */
[----:B------:R1:W-:Y:S01]  /*23a0*/  STL [R1+0x13c], R0 ;  /* 0x00013c0001007387 */ /* 0x0003e20000100800 */
[----:B------:R-:W-:-:S03]  /*23b0*/  PRMT R68, RZ, 0x7610, R68 ;  /* 0x00007610ff447816 */ /* 0x000fc60000000044 */
[----:B------:R-:W2:Y:S02]  /*23c0*/  FENCE.VIEW.ASYNC.S ;  /* 0x00000000000073c6 */ /* 0x000ea40000000000 */
[----:B--2---:R2:W3:Y:S02]  /*23d0*/  @!UP2 SYNCS.EXCH.64 URZ, [UR61], UR8 ;  /* 0x000000083dffa5b2 */ /* 0x0044e40008000100 */
[----:B---3--:R-:W-:Y:S06]  /*23e0*/  BAR.SYNC.DEFER_BLOCKING 0x0 ;  /* 0x0000000000007b1d */ /* 0x008fec0000010000 */
[----:B------:R-:W3:Y:S04]  /*23f0*/  @P2 LDG.E.U16 R5, desc[UR6][R140.64] ;  /* 0x000000068c052981 */ /* 0x000ee8000c1e1500 */
[----:B------:R-:W4:Y:S04]  /*2400*/  @P2 LDG.E.U16 R9, desc[UR6][R138.64] ;  /* 0x000000068a092981 */ /* 0x000f28000c1e1500 */
        /* <DEDUP_REMOVED lines=61> */
[----:B------:R-:W4:Y:S01]  /*27e0*/  @P2 LDG.E.U16 R68, desc[UR6][R160.64] ;  /* 0x00000006a0442981 */ /* 0x000f22000c1e1500 */
[----:B-1----:R-:W-:-:S02]  /*27f0*/  LOP3.LUT R0, R75, 0x3f, RZ, 0xc0, !PT ;  /* 0x0000003f4b007812 */ /* 0x002fc400078ec0ff */
[----:B0-----:R-:W-:-:S03]  /*2800*/  SHF.R.S32.HI R2, RZ, 0x7, R75 ;  /* 0x00000007ff027819 */ /* 0x001fc6000001144b */
[----:B------:R-:W-:Y:S01]  /*2810*/  IMAD.SHL.U32 R73, R0, 0x2, RZ ;  /* 0x0000000200497824 */ /* 0x000fe200078e00ff */
[----:B------:R-:W-:Y:S01]  /*2820*/  SGXT R2, R2, 0x1 ;  /* 0x000000010202781a */ /* 0x000fe20000000200 */
[----:B--2---:R-:W-:-:S04]  /*2830*/  @!UP1 UIADD3 UR8, UPT, UPT, -UR4, 0x100000, URZ ;  /* 0x0010000004089890 */ /* 0x004fc8000fffe1ff */
[----:B------:R-:W-:Y:S02]  /*2840*/  @!UP1 USHF.L.U32 UR9, UR8, 0xb, URZ ;  /* 0x0000000b08099899 */ /* 0x000fe400080006ff */
[----:B------:R-:W-:Y:S01]  /*2850*/  @!UP1 USHF.L.U32 UR8, UR8, 0x1, URZ ;  /* 0x0000000108089899 */ /* 0x000fe200080006ff */
[----:B------:R-:W-:Y:S01]  /*2860*/  LOP3.LUT R73, R73, 0x90, R2, 0x78, !PT ;  /* 0x0000009049497812 */ /* 0x000fe200078e7802 */
[----:B------:R-:W-:Y:S01]  /*2870*/  IMAD.SHL.U32 R2, R75, 0x100, RZ ;  /* 0x000001004b027824 */ /* 0x000fe200078e00ff */
[----:B------:R-:W-:-:S04]  /*2880*/  VOTEU.ALL UP2, P1 ;  /* 0x0000000000ff7886 */ /* 0x000fc80000840000 */
[----:B------:R-:W-:-:S04]  /*2890*/  LOP3.LUT R2, R73, 0x4000, R2, 0xf8, !PT ;  /* 0x0000400049027812 */ /* 0x000fc800078ef802 */
[----:B------:R-:W-:Y:S01]  /*28a0*/  LOP3.LUT R0, R2, 0x20, RZ, 0x3c, !PT ;  /* 0x0000002002007812 */ /* 0x000fe200078e3cff */
[----:B------:R0:W1:Y:S01]  /*28b0*/  @!UP2 SYNCS.EXCH.64 URZ, [UR58+0x1c008], UR8 ;  /* 0x01c008083affa5b2 */ /* 0x0000620008000100 */
[----:B------:R-:W-:-:S04]  /*28c0*/  @!UP1 UIADD3 UR4, UPT, UPT, -UR4, 0x100000, URZ ;  /* 0x0010000004049890 */ /* 0x000fc8000fffe1ff */
[----:B------:R-:W-:Y:S02]  /*28d0*/  @!UP1 USHF.L.U32 UR5, UR4, 0xb, URZ ;  /* 0x0000000b04059899 */ /* 0x000fe400080006ff */
[----:B------:R-:W-:Y:S01]  /*28e0*/  @!UP1 USHF.L.U32 UR4, UR4, 0x1, URZ ;  /* 0x0000000104049899 */ /* 0x000fe200080006ff */
[----:B------:R-:W-:Y:S02]  /*28f0*/  ISETP.EQ.U32.AND P3, PT, RZ, UR50, P2 ;  /* 0x00000032ff007c0c */ /* 0x000fe40009762070 */
[C---:B------:R-:W-:Y:S02]  /*2900*/  LOP3.LUT R252, R2.reuse, 0x40, RZ, 0x3c, !PT ;  /* 0x0000004002fc7812 */ /* 0x040fe400078e3cff */
[----:B------:R-:W-:Y:S01]  /*2910*/  LOP3.LUT R227, R2, 0x60, RZ, 0x3c, !PT ;  /* 0x0000006002e37812 */ /* 0x000fe200078e3cff */
[----:B------:R-:W-:Y:S01]  /*2920*/  VOTEU.ALL UP2, P1 ;  /* 0x0000000000ff7886 */ /* 0x000fe20000840000 */
[----:B---3--:R2:W-:Y:S04]  /*2930*/  STS.U16 [R2+UR58], R5 ;  /* 0x0000000502007988 */ /* 0x0085e8000800043a */
[----:B----4-:R2:W-:Y:S04]  /*2940*/  STS.U16 [R2+UR58+0x400], R9 ;  /* 0x0004000902007988 */ /* 0x0105e8000800043a */
[----:B------:R2:W-:Y:S04]  /*2950*/  STS.U16 [R2+UR58+0x800], R13 ;  /* 0x0008000d02007988 */ /* 0x0005e8000800043a */
        /* <DEDUP_REMOVED lines=44> */
[----:B------:R2:W-:Y:S01]  /*2c20*/  STS.U16 [R252+UR58+0x3e00], R71 ;  /* 0x003e0047fc007988 */ /* 0x0005e2000800043a */
[----:B0-----:R-:W-:-:S03]  /*2c30*/  UIADD3 UR9, UPT, UPT, UR58, 0x8000, URZ ;  /* 0x000080003a097890 */ /* 0x001fc6000fffe0ff */
[----:B------:R2:W-:Y:S01]  /*2c40*/  STS.U16 [R227+UR58+0x300], R6 ;  /* 0x00030006e3007988 */ /* 0x0005e2000800043a */
[----:B------:R-:W-:-:S03]  /*2c50*/  UIADD3 UR62, UPT, UPT, UR59, 0x100000, URZ ;  /* 0x001000003b3e7890 */ /* 0x000fc6000fffe0ff */
        /* <DEDUP_REMOVED lines=15> */
[----:B-1----:R0:W-:Y:S06]  /*2d50*/  MEMBAR.ALL.CTA ;  /* 0x0000000000007992 */ /* 0x0021ec0000008000 */
[----:B0-----:R-:W-:Y:S04]  /*2d60*/  FENCE.VIEW.ASYNC.S ;  /* 0x00000000000073c6 */ /* 0x001fe80000000000 */
[----:B------:R-:W0:Y:S02]  /*2d70*/  FENCE.VIEW.ASYNC.S ;  /* 0x00000000000073c6 */ /* 0x000e240000000000 */
[----:B0-----:R2:W0:Y:S02]  /*2d80*/  @!UP2 SYNCS.EXCH.64 URZ, [UR58+0x8000], UR4 ;  /* 0x008000043affa5b2 */ /* 0x0014240008000100 */
[----:B0-----:R-:W-:Y:S06]  /*2d90*/  BAR.SYNC.DEFER_BLOCKING 0x0 ;  /* 0x0000000000007b1d */ /* 0x001fec0000010000 */
[----:B--2---:R-:W-:Y:S05]  /*2da0*/  @!P3 BRA `(.L_x_6) ;  /* 0x0000000000d8b947 */ /* 0x004fea0003800000 */
[----:B------:R-:W-:Y:S02]  /*2db0*/  USHF.R.U32.HI UR12, URZ, 0x4, UR58 ;  /* 0x00000004ff0c7899 */ /* 0x000fe4000801163a */
[----:B------:R-:W-:Y:S02]  /*2dc0*/  UIADD3 UR5, UPT, UPT, UR58, 0x18000, URZ ;  /* 0x000180003a057890 */ /* 0x000fe4000fffe0ff */
[----:B------:R-:W-:Y:S02]  /*2dd0*/  USGXT.U32 UR12, UR12, 0xe ;  /* 0x0000000e0c0c789a */ /* 0x000fe40008000000 */
[----:B------:R-:W-:Y:S02]  /*2de0*/  USHF.R.U32.HI UR5, URZ, 0x4, UR5 ;  /* 0x00000004ff057899 */ /* 0x000fe40008011605 */
[----:B------:R-:W-:Y:S02]  /*2df0*/  UIADD3 UR26, UP2, UPT, UR12, 0x2, URZ ;  /* 0x000000020c1a7890 */ /* 0x000fe4000ff5e0ff */
[----:B------:R-:W-:Y:S01]  /*2e00*/  USGXT.U32 UR10, UR5, 0xe ;  /* 0x0000000e050a789a */ /* 0x000fe20008000000 */
[----:B------:R-:W-:Y:S01]  /*2e10*/  UMOV UR4, URZ ;  /* 0x000000ff00047c82 */ /* 0x000fe20008000000 */
[----:B------:R-:W-:Y:S01]  /*2e20*/  UMOV UR8, URZ ;  /* 0x000000ff00087c82 */ /* 0x000fe20008000000 */
[----:B------:R-:W-:-:S02]  /*2e30*/  UIADD3.X UR27, UPT, UPT, UR4, 0x40004040, URZ, UP2, !UPT ;  /* 0x40004040041b7890 */ /* 0x000fc400097fe4ff */
[----:B------:R-:W-:Y:S01]  /*2e40*/  UIADD3 UR34, UP2, UPT, UR10, 0x80, URZ ;  /* 0x000000800a227890 */ /* 0x000fe2000ff5e0ff */
[----:B------:R-:W-:Y:S01]  /*2e50*/  UMOV UR4, UR9 ;  /* 0x0000000900047c82 */ /* 0x000fe20008000000 */
[----:B------:R-:W-:Y:S02]  /*2e60*/  UMOV UR5, URZ ;  /* 0x000000ff00057c82 */ /* 0x000fe40008000000 */
[----:B------:R-:W-:Y:S01]  /*2e70*/  UIADD3.X UR35, UPT, UPT, UR8, 0x40004040, URZ, UP2, !UPT ;  /* 0x4000404008237890 */ /* 0x000fe200097fe4ff */
[----:B------:R-:W-:Y:S01]  /*2e80*/  UMOV UR15, UR4 ;  /* 0x00000004000f7c82 */ /* 0x000fe20008000000 */
[----:B------:R-:W-:Y:S02]  /*2e90*/  UIADD3.64 UR4, UPT, UPT, UR26, 0x2, URZ ;  /* 0x000000021a047897 */ /* 0x000fe4000fffe0ff */
[----:B------:R-:W-:Y:S02]  /*2ea0*/  UIADD3.64 UR46, UPT, UPT, UR34, 0x80, URZ ;  /* 0x00000080222e7897 */ /* 0x000fe4000fffe0ff */
[----:B------:R-:W-:-:S02]  /*2eb0*/  UIADD3.64 UR36, UPT, UPT, UR26, 0x4, URZ ;  /* 0x000000041a247897 */ /* 0x000fc4000fffe0ff */
[----:B------:R-:W-:Y:S02]  /*2ec0*/  UIADD3.64 UR48, UPT, UPT, UR34, 0x100, URZ ;  /* 0x0000010022307897 */ /* 0x000fe4000fffe0ff */
[----:B------:R-:W-:Y:S02]  /*2ed0*/  UIADD3.64 UR38, UPT, UPT, UR26, 0x3fe, URZ ;  /* 0x000003fe1a267897 */ /* 0x000fe4000fffe0ff */
[----:B------:R-:W-:Y:S02]  /*2ee0*/  UIADD3.64 UR52, UPT, UPT, UR34, 0x180, URZ ;  /* 0x0000018022347897 */ /* 0x000fe4000fffe0ff */
[----:B------:R-:W-:Y:S02]  /*2ef0*/  UIADD3.64 UR40, UPT, UPT, UR26, 0x400, URZ ;  /* 0x000004001a287897 */ /* 0x000fe4000fffe0ff */
[----:B------:R-:W-:Y:S02]  /*2f00*/  UIADD3.64 UR54, UPT, UPT, UR34, 0x200, URZ ;  /* 0x0000020022367897 */ /* 0x000fe4000fffe0ff */
[----:B------:R-:W-:-:S02]  /*2f10*/  UIADD3.64 UR42, UPT, UPT, UR26, 0x402, URZ ;  /* 0x000004021a2a7897 */ /* 0x000fc4000fffe0ff */
[----:B------:R-:W-:Y:S01]  /*2f20*/  UIADD3.64 UR56, UPT, UPT, UR34, 0x280, URZ ;  /* 0x0000028022387897 */ /* 0x000fe2000fffe0ff */
[----:B------:R-:W-:Y:S01]  /*2f30*/  UMOV UR30, 0x0 ;  /* 0x00000000001e7882 */ /* 0x000fe20000000000 */
[----:B------:R-:W-:Y:S01]  /*2f40*/  UMOV UR31, 0x4208010 ;  /* 0x04208010001f7882 */ /* 0x000fe20000000000 */
[----:B------:R-:W-:Y:S01]  /*2f50*/  UIADD3.64 UR44, UPT, UPT, UR26, 0x404, URZ ;  /* 0x000004041a2c7897 */ /* 0x000fe2000fffe0ff */
[----:B------:R-:W-:Y:S01]  /*2f60*/  UMOV UR13, 0x40004040 ;  /* 0x40004040000d7882 */ /* 0x000fe20000000000 */
[----:B------:R-:W-:Y:S01]  /*2f70*/  UIADD3.64 UR66, UPT, UPT, UR34, 0x300, URZ ;  /* 0x0000030022427897 */ /* 0x000fe2000fffe0ff */
[----:B------:R-:W-:Y:S01]  /*2f80*/  UMOV UR11, 0x40004040 ;  /* 0x40004040000b7882 */ /* 0x000fe20000000000 */
[----:B------:R-:W-:Y:S01]  /*2f90*/  UMOV UR28, 0x0 ;  /* 0x00000000001c7882 */ /* 0x000fe20000000000 */
[----:B------:R-:W-:Y:S01]  /*2fa0*/  UMOV UR29, 0x4208010 ;  /* 0x04208010001d7882 */ /* 0x000fe20000000000 */
[----:B------:R-:W-:Y:S01]  /*2fb0*/  UMOV UR24, 0x0 ;  /* 0x0000000000187882 */ /* 0x000fe20000000000 */
[----:B------:R-:W-:Y:S01]  /*2fc0*/  UMOV UR25, 0x4208010 ;  /* 0x0420801000197882 */ /* 0x000fe20000000000 */
[----:B------:R0:W-:Y:S01]  /*2fd0*/  UTCHMMA gdesc[UR10], gdesc[UR12], tmem[UR62], tmem[UR30], idesc[UR31], !UPT ;  /* 0x00ff1e0c0a0075ea */ /* 0x0001e2000f80003e */
[----:B------:R-:W-:Y:S01]  /*2fe0*/  UMOV UR22, 0x0 ;  /* 0x0000000000167882 */ /* 0x000fe20000000000 */
[----:B------:R-:W-:Y:S01]  /*2ff0*/  UMOV UR23, 0x4208010 ;  /* 0x0420801000177882 */ /* 0x000fe20000000000 */
[----:B------:R0:W-:Y:S01]  /*3000*/  UTCHMMA gdesc[UR34], gdesc[UR26], tmem[UR62], tmem[UR28], idesc[UR29], UPT ;  /* 0x00ff1c1a220075ea */ /* 0x0001e2000b80003e */
        /* <DEDUP_REMOVED lines=12> */
[----:B------:R0:W-:Y:S01]  /*30d0*/  UTCHMMA gdesc[UR56], gdesc[UR42], tmem[UR62], tmem[UR16], idesc[UR17], UPT ;  /* 0x00ff102a380075ea */ /* 0x0001e2000b80003e */
[----:B------:R0:W-:Y:S01]  /*30e0*/  UTCHMMA gdesc[UR66], gdesc[UR44], tmem[UR62], tmem[UR32], idesc[UR33], UPT ;  /* 0x00ff202c420075ea */ /* 0x0001e2000b80003e */
[----:B------:R0:W-:Y:S01]  /*30f0*/  UTCBAR [UR15], URZ ;  /* 0x000000ff0f0073e9 */ /* 0x0001e200080000ff */
[----:B------:R-:W-:Y:S01]  /*3100*/  NOP ;  /* 0x0000000000007918 */ /* 0x000fe20000000000 */
.L_x_6:
[----:B------:R-:W-:Y:S05]  /*3110*/  @!P2 BRA `(.L_x_7) ;  /* 0x000000000008a947 */ /* 0x000fea0003800000 */
[----:B------:R-:W1:Y:S02]  /*3120*/  SYNCS.PHASECHK.TRANS64.TRYWAIT P0, [UR58+0x8000], RZ ;  /* 0x008000ffff0075a7 */ /* 0x000e64000800113a */
[----:B-1----:R-:W-:Y:S05]  /*3130*/  @!P0 BRA `(.L_x_8) ;  /* 0x0000009000f88947 */ /* 0x002fea0003800000 */
.L_x_7:
[----:B------:R-:W1:Y:S01]  /*3140*/  S2R R58, SR_TID.X ;  /* 0x00000000003a7919 */ /* 0x000e620000002100 */
[----:B0-----:R-:W0:Y:S01]  /*3150*/  LDCU UR4, c[0x0][0x3a8] ;  /* 0x00007500ff0477ac */ /* 0x001e220008000800 */
[----:B------:R-:W2:Y:S08]  /*3160*/  S2UR UR5, SR_CTAID.Y ;  /* 0x00000000000579c3 */ /* 0x000eb00000002600 */
[----:B------:R-:W-:Y:S06]  /*3170*/  BAR.SYNC.DEFER_BLOCKING 0x0 ;  /* 0x0000000000007b1d */ /* 0x000fec0000010000 */
[----:B------:R-:W2:Y:S02]  /*3180*/  LDCU.64 UR10, c[0x0][0x3d0] ;  /* 0x00007a00ff0a77ac */ /* 0x000ea40008000a00 */
[----:B------:R-:W3:Y:S01]  /*3190*/  LDC.64 R88, c[0x0][0x390] ;  /* 0x0000e400ff587b82 */ /* 0x000ee20000000a00 */
[----:B------:R-:W-:Y:S01]  /*31a0*/  LDTM.16dp32bit_t0_t15.x32 R4, tmem[UR60+0x100000] ;  /* 0x1000003c000479ee */ /* 0x000fe20008a80000 */
[----:B------:R-:W0:Y:S01]  /*31b0*/  LDTM.16dp32bit_t16_t31.x32 R4, tmem[UR60+0x100020] ;  /* 0x1000203c000479ee */ /* 0x000e220008aa0000 */
[----:B------:R4:W-:Y:S04]  /*31c0*/  STL [R1+0x218], R219 ;  /* 0x000218db01007387 */ /* 0x0009e80000100800 */
[----:B------:R-:W-:Y:S04]  /*31d0*/  STL.64 [R1+0x210], R220 ;  /* 0x000210dc01007387 */ /* 0x000fe80000100a00 */
[----:B------:R-:W-:Y:S01]  /*31e0*/  STL [R1+0x20c], R218 ;  /* 0x00020cda01007387 */ /* 0x000fe20000100800 */
[----:B----4-:R-:W-:-:S03]  /*31f0*/  LEA R219, R57, UR58, 0x2 ;  /* 0x0000003a39db7c11 */ /* 0x010fc6000f8e10ff */
[----:B------:R-:W-:Y:S01]  /*3200*/  STL [R1+0x208], R213 ;  /* 0x000208d501007387 */ /* 0x000fe20000100800 */
[----:B------:R-:W4:Y:S01]  /*3210*/  @!P1 SYNCS.CCTL.IV [UR58+0x8000] ;  /* 0x00800000ff0099b1 */ /* 0x000f22000800003a */
[----:B------:R-:W-:Y:S01]  /*3220*/  NOP ;  /* 0x0000000000007918 */ /* 0x000fe20000000000 */
[----:B--2---:R-:W-:Y:S01]  /*3230*/  UIMAD UR10, UR5, UR10, URZ ;  /* 0x0000000a050a72a4 */ /* 0x004fe2000f8e02ff */
[----:B------:R-:W-:Y:S01]  /*3240*/  IMAD R39, R39, UR11, RZ ;  /* 0x0000000b27277c24 */ /* 0x000fe2000f8e02ff */
[C---:B-1----:R-:W-:Y:S01]  /*3250*/  LOP3.LUT R0, R58.reuse, 0x80, RZ, 0xc0, !PT ;  /* 0x000000803a007812 */ /* 0x042fe200078ec0ff */
[----:B------:R-:W-:Y:S01]  /*3260*/  STL.64 [R1+0x200], R214 ;  /* 0x000200d601007387 */ /* 0x000fe20000100a00 */
[C---:B------:R-:W-:Y:S01]  /*3270*/  LOP3.LUT R216, R58.reuse, 0xf, RZ, 0xc0, !PT ;  /* 0x0000000f3ad87812 */ /* 0x040fe200078ec0ff */
[----:B------:R-:W-:Y:S01]  /*3280*/  USHF.L.U32 UR8, UR10, 0x1, URZ ;  /* 0x000000010a087899 */ /* 0x000fe200080006ff */
[----:B------:R-:W-:Y:S01]  /*3290*/  LOP3.LUT R37, R58, 0x60, RZ, 0xc0, !PT ;  /* 0x000000603a257812 */ /* 0x000fe200078ec0ff */
[----:B0-----:R-:W-:Y:S01]  /*32a0*/  FMUL R4, R4, UR4 ;  /* 0x0000000404047c20 */ /* 0x001fe20008400000 */
[----:B------:R-:W-:Y:S01]  /*32b0*/  LOP3.LUT R55, R58, 0x10, RZ, 0xc0, !PT ;  /* 0x000000103a377812 */ /* 0x000fe200078ec0ff */
[----:B------:R-:W-:Y:S01]  /*32c0*/  FMUL R53, R5, UR4 ;  /* 0x0000000405357c20 */ /* 0x000fe20008400000 */
[----:B------:R-:W-:Y:S01]  /*32d0*/  SHF.R.U32.HI R0, RZ, 0x1, R0 ;  /* 0x00000001ff007819 */ /* 0x000fe20000011600 */
[----:B------:R-:W-:Y:S01]  /*32e0*/  FMUL R51, R7, UR4 ;  /* 0x0000000407337c20 */ /* 0x000fe20008400000 */
[----:B------:R-:W-:Y:S01]  /*32f0*/  LEA.HI R216, R37, R216, RZ, 0x1f ;  /* 0x000000d825d87211 */ /* 0x000fe200078ff8ff */
[----:B------:R-:W-:Y:S01]  /*3300*/  FMUL R9, R9, UR4 ;  /* 0x0000000409097c20 */ /* 0x000fe20008400000 */
[----:B------:R-:W-:Y:S01]  /*3310*/  FMUL R11, R11, UR4 ;  /* 0x000000040b0b7c20 */ /* 0x000fe20008400000 */
[----:B------:R-:W-:-:S02]  /*3320*/  IMAD R55, R55, 0x2, R0 ;  /* 0x0000000237377824 */ /* 0x000fc400078e0200 */
[----:B------:R-:W-:Y:S01]  /*3330*/  FMUL R8, R8, UR4 ;  /* 0x0000000408087c20 */ /* 0x000fe20008400000 */
[----:B------:R-:W-:Y:S02]  /*3340*/  VIADD R0, R216, UR65 ;  /* 0x00000041d8007c36 */ /* 0x000fe40008000000 */
[----:B------:R-:W-:Y:S01]  /*3350*/  FMUL R6, R6, UR4 ;  /* 0x0000000406067c20 */ /* 0x000fe20008400000 */
[----:B------:R-:W-:Y:S02]  /*3360*/  VIADD R37, R55, 0x2 ;  /* 0x0000000237257836 */ /* 0x000fe40000000000 */
[----:B------:R-:W-:Y:S01]  /*3370*/  FMUL R13, R13, UR4 ;  /* 0x000000040d0d7c20 */ /* 0x000fe20008400000 */
[C---:B------:R-:W-:Y:S01]  /*3380*/  VIADD R5, R55.reuse, 0x5 ;  /* 0x0000000537057836 */ /* 0x040fe20000000000 */
[C---:B------:R-:W-:Y:S01]  /*3390*/  ISETP.GE.AND P4, PT, R0.reuse, R55, PT ;  /* 0x000000370000720c */ /* 0x040fe20003f86270 */
[C---:B------:R-:W-:Y:S01]  /*33a0*/  VIADD R41, R55.reuse, 0x4 ;  /* 0x0000000437297836 */ /* 0x040fe20000000000 */
[----:B------:R-:W-:Y:S01]  /*33b0*/  ISETP.GE.AND P6, PT, R0, R37, PT ;  /* 0x000000250000720c */ /* 0x000fe20003fc6270 */
[C---:B------:R-:W-:Y:S01]  /*33c0*/  VIADD R37, R55.reuse, 0x3 ;  /* 0x0000000337257836 */ /* 0x040fe20000000000 */
[----:B------:R-:W-:Y:S01]  /*33d0*/  FSEL R56, R4, -INF , P4 ;  /* 0xff80000004387808 */ /* 0x000fe20002000000 */
[C---:B------:R-:W-:Y:S01]  /*33e0*/  VIADD R7, R55.reuse, 0x8 ;  /* 0x0000000837077836 */ /* 0x040fe20000000000 */
[----:B------:R-:W-:Y:S01]  /*33f0*/  ISETP.GT.AND P4, PT, R0, R55, PT ;  /* 0x000000370000720c */ /* 0x000fe20003f84270 */
[----:B------:R-:W-:Y:S01]  /*3400*/  FMUL R10, R10, UR4 ;  /* 0x000000040a0a7c20 */ /* 0x000fe20008400000 */
[C---:B------:R-:W-:Y:S01]  /*3410*/  ISETP.GE.AND P5, PT, R0.reuse, R37, PT ;  /* 0x000000250000720c */ /* 0x040fe20003fa6270 */
[----:B------:R-:W-:Y:S01]  /*3420*/  VIADD R37, R55, 0x6 ;  /* 0x0000000637257836 */ /* 0x000fe20000000000 */
[----:B------:R-:W-:Y:S01]  /*3430*/  FSEL R53, R53, -INF , P4 ;  /* 0xff80000035357808 */ /* 0x000fe20002000000 */
[----:B------:R-:W-:Y:S01]  /*3440*/  FMUL R15, R15, UR4 ;  /* 0x000000040f0f7c20 */ /* 0x000fe20008400000 */
[----:B------:R-:W-:Y:S01]  /*3450*/  ISETP.GE.AND P4, PT, R0, R5, PT ;  /* 0x000000050000720c */ /* 0x000fe20003f86270 */
[----:B------:R-:W-:Y:S01]  /*3460*/  VIADD R5, R55, 0x7 ;  /* 0x0000000737057836 */ /* 0x000fe20000000000 */
[----:B------:R-:W-:Y:S01]  /*3470*/  FSEL R51, R51, -INF , P5 ;  /* 0xff80000033337808 */ /* 0x000fe20002800000 */
[----:B------:R-:W-:Y:S01]  /*3480*/  FMUL R12, R12, UR4 ;  /* 0x000000040c0c7c20 */ /* 0x000fe20008400000 */
[----:B------:R-:W-:Y:S01]  /*3490*/  FSEL R49, R9, -INF , P4 ;  /* 0xff80000009317808 */ /* 0x000fe20002000000 */
[----:B------:R-:W-:Y:S01]  /*34a0*/  FMUL R17, R17, UR4 ;  /* 0x0000000411117c20 */ /* 0x000fe20008400000 */
[C---:B------:R-:W-:Y:S01]  /*34b0*/  ISETP.GE.AND P5, PT, R0.reuse, R5, PT ;  /* 0x000000050000720c */ /* 0x040fe20003fa6270 */
[----:B------:R-:W-:Y:S01]  /*34c0*/  VIADD R5, R55, 0x9 ;  /* 0x0000000937057836 */ /* 0x000fe20000000000 */
[----:B------:R-:W-:Y:S01]  /*34d0*/  ISETP.GE.AND P0, PT, R0, R41, PT ;  /* 0x000000290000720c */ /* 0x000fe20003f06270 */
[----:B------:R-:W-:Y:S01]  /*34e0*/  FMUL R14, R14, UR4 ;  /* 0x000000040e0e7c20 */ /* 0x000fe20008400000 */
[----:B------:R-:W-:Y:S01]  /*34f0*/  FSEL R47, R11, -INF , P5 ;  /* 0xff8000000b2f7808 */ /* 0x000fe20002800000 */
[----:B------:R-:W-:Y:S01]  /*3500*/  FMUL R19, R19, UR4 ;  /* 0x0000000413137c20 */ /* 0x000fe20008400000 */
[----:B------:R-:W-:Y:S01]  /*3510*/  ISETP.GE.AND P4, PT, R0, R5, PT ;  /* 0x000000050000720c */ /* 0x000fe20003f86270 */
[C---:B------:R-:W-:Y:S01]  /*3520*/  VIADD R5, R55.reuse, 0xb ;  /* 0x0000000b37057836 */ /* 0x040fe20000000000 */
[----:B------:R-:W-:Y:S01]  /*3530*/  FSEL R50, R8, -INF , P0 ;  /* 0xff80000008327808 */ /* 0x000fe20000000000 */
[----:B------:R-:W-:Y:S01]  /*3540*/  FMUL R16, R16, UR4 ;  /* 0x0000000410107c20 */ /* 0x000fe20008400000 */
[----:B------:R-:W-:Y:S01]  /*3550*/  FSEL R52, R6, -INF , P6 ;  /* 0xff80000006347808 */ /* 0x000fe20003000000 */
[----:B------:R-:W-:Y:S01]  /*3560*/  FMUL R18, R18, UR4 ;  /* 0x0000000412127c20 */ /* 0x000fe20008400000 */
[C---:B------:R-:W-:Y:S01]  /*3570*/  ISETP.GE.AND P5, PT, R0.reuse, R5, PT ;  /* 0x000000050000720c */ /* 0x040fe20003fa6270 */
[C---:B------:R-:W-:Y:S01]  /*3580*/  VIADD R5, R55.reuse, 0xd ;  /* 0x0000000d37057836 */ /* 0x040fe20000000000 */
[C---:B------:R-:W-:Y:S01]  /*3590*/  ISETP.GE.AND P0, PT, R0.reuse, R7, PT ;  /* 0x000000070000720c */ /* 0x040fe20003f06270 */
[----:B------:R-:W-:Y:S01]  /*35a0*/  VIADD R7, R55, 0xa ;  /* 0x0000000a37077836 */ /* 0x000fe20000000000 */
[----:B------:R-:W-:Y:S01]  /*35b0*/  ISETP.GE.AND P6, PT, R0, R37, PT ;  /* 0x000000250000720c */ /* 0x000fe20003fc6270 */
[----:B------:R-:W-:Y:S01]  /*35c0*/  FMUL R20, R20, UR4 ;  /* 0x0000000414147c20 */ /* 0x000fe20008400000 */
[----:B------:R-:W-:Y:S01]  /*35d0*/  FSEL R45, R13, -INF , P4 ;  /* 0xff8000000d2d7808 */ /* 0x000fe20002000000 */
[----:B------:R-:W-:Y:S01]  /*35e0*/  FMUL R13, R27, UR4 ;  /* 0x000000041b0d7c20 */ /* 0x000fe20008400000 */
[----:B------:R-:W-:Y:S01]  /*35f0*/  FSEL R48, R10, -INF , P6 ;  /* 0xff8000000a307808 */ /* 0x000fe20003000000 */
[----:B------:R-:W-:Y:S01]  /*3600*/  FMUL R11, R29, UR4 ;  /* 0x000000041d0b7c20 */ /* 0x000fe20008400000 */
[C---:B------:R-:W-:Y:S01]  /*3610*/  ISETP.GE.AND P4, PT, R0.reuse, R5, PT ;  /* 0x000000050000720c */ /* 0x040fe20003f86270 */
[C---:B------:R-:W-:Y:S01]  /*3620*/  VIADD R5, R55.reuse, 0xf ;  /* 0x0000000f37057836 */ /* 0x040fe20000000000 */
[----:B------:R-:W-:Y:S01]  /*3630*/  ISETP.GE.AND P6, PT, R0, R7, PT ;  /* 0x000000070000720c */ /* 0x000fe20003fc6270 */
[----:B------:R-:W-:Y:S01]  /*3640*/  VIADD R7, R55, 0xc ;  /* 0x0000000c37077836 */ /* 0x000fe20000000000 */
        /* <DEDUP_REMOVED lines=26> */
[----:B------:R-:W-:Y:S01]  /*37f0*/  FMNMX3 R4, R56, R53, R52, !PT ;  /* 0x0000003538047276 */ /* 0x000fe20007800034 */
[----:B------:R-:W-:Y:S01]  /*3800*/  FMUL R10, R32, UR4 ;  /* 0x00000004200a7c20 */ /* 0x000fe20008400000 */
[----:B------:R-:W-:Y:S01]  /*3810*/  FSEL R38, R18, -INF , P6 ;  /* 0xff80000012267808 */ /* 0x000fe20003000000 */
[----:B------:R-:W-:Y:S01]  /*3820*/  FMUL R18, R24, UR4 ;  /* 0x0000000418127c20 */ /* 0x000fe20008400000 */
[C---:B------:R-:W-:Y:S01]  /*3830*/  ISETP.GE.AND P4, PT, R0.reuse, R5, PT ;  /* 0x000000050000720c */ /* 0x040fe20003f86270 */
[C---:B------:R-:W-:Y:S01]  /*3840*/  VIADD R5, R55.reuse, 0x17 ;  /* 0x0000001737057836 */ /* 0x040fe20000000000 */
[----:B------:R-:W-:Y:S01]  /*3850*/  ISETP.GE.AND P6, PT, R0, R7, PT ;  /* 0x000000070000720c */ /* 0x000fe20003fc6270 */
[----:B------:R-:W-:Y:S01]  /*3860*/  VIADD R7, R55, 0x14 ;  /* 0x0000001437077836 */ /* 0x000fe20000000000 */
[----:B------:R-:W-:Y:S01]  /*3870*/  FMNMX3 R4, R4, R51, R50, !PT ;  /* 0x0000003304047276 */ /* 0x000fe20007800032 */
        /* <DEDUP_REMOVED lines=10> */
[----:B------:R-:W-:Y:S01]  /*3920*/  IMAD.SHL.U32 R216, R216, 0x8, RZ ;  /* 0x00000008d8d87824 */ /* 0x000fe200078e00ff */
[----:B------:R-:W-:Y:S01]  /*3930*/  FSEL R18, R18, -INF , P0 ;  /* 0xff80000012127808 */ /* 0x000fe20000000000 */
[----:B------:R-:W-:Y:S01]  /*3940*/  STL [R1+0x1fc], R212 ;  /* 0x0001fcd401007387 */ /* 0x000fe20000100800 */
[----:B------:R-:W-:-:S02]  /*3950*/  FMNMX3 R4, R4, R47, R46, !PT ;  /* 0x0000002f04047276 */ /* 0x000fc4000780002e */
[----:B------:R-:W-:Y:S01]  /*3960*/  ISETP.GE.AND P0, PT, R0, R5, PT ;  /* 0x000000050000720c */ /* 0x000fe20003f06270 */
[----:B------:R-:W-:Y:S01]  /*3970*/  STL [R1+0x1f8], R211 ;  /* 0x0001f8d301007387 */ /* 0x000fe20000100800 */
[----:B------:R-:W-:Y:S02]  /*3980*/  IADD3 R5, PT, PT, R55, 0x19, RZ ;  /* 0x0000001937057810 */ /* 0x000fe40007ffe0ff */
[----:B------:R-:W-:Y:S01]  /*3990*/  FMNMX3 R4, R4, R45, R44, !PT ;  /* 0x0000002d04047276 */ /* 0x000fe2000780002c */
[----:B------:R-:W-:Y:S01]  /*39a0*/  STL [R1+0x1f4], R210 ;  /* 0x0001f4d201007387 */ /* 0x000fe20000100800 */
[----:B------:R-:W-:Y:S02]  /*39b0*/  FSEL R15, R15, -INF , P4 ;  /* 0xff8000000f0f7808 */ /* 0x000fe40002000000 */
[----:B------:R-:W-:Y:S01]  /*39c0*/  FSEL R20, R20, -INF , P6 ;  /* 0xff80000014147808 */ /* 0x000fe20003000000 */
[----:B------:R-:W-:Y:S01]  /*39d0*/  STL [R1+0x1f0], R209 ;  /* 0x0001f0d101007387 */ /* 0x000fe20000100800 */
[C---:B------:R-:W-:Y:S01]  /*39e0*/  ISETP.GE.AND P4, PT, R0.reuse, R5, PT ;  /* 0x000000050000720c */ /* 0x040fe20003f86270 */
[----:B------:R-:W-:Y:S01]  /*39f0*/  VIADD R5, R55, 0x1a ;  /* 0x0000001a37057836 */ /* 0x000fe20000000000 */
[----:B------:R-:W-:Y:S01]  /*3a00*/  ISETP.GE.AND P6, PT, R0, R7, PT ;  /* 0x000000070000720c */ /* 0x000fe20003fc6270 */
[----:B------:R-:W-:Y:S01]  /*3a10*/  STL [R1+0x1ec], R208 ;  /* 0x0001ecd001007387 */ /* 0x000fe20000100800 */
[----:B------:R-:W-:-:S02]  /*3a20*/  FMNMX3 R4, R4, R43, R42, !PT ;  /* 0x0000002b04047276 */ /* 0x000fc4000780002a */
[----:B------:R-:W-:Y:S01]  /*3a30*/  FSEL R16, R16, -INF , P6 ;  /* 0xff80000010107808 */ /* 0x000fe20003000000 */
[----:B------:R-:W-:Y:S01]  /*3a40*/  STL [R1+0x1e8], R207 ;  /* 0x0001e8cf01007387 */ /* 0x000fe20000100800 */
[----:B------:R-:W-:Y:S01]  /*3a50*/  ISETP.GE.AND P6, PT, R0, R5, PT ;  /* 0x000000050000720c */ /* 0x000fe20003fc6270 */
[----:B------:R-:W-:Y:S01]  /*3a60*/  VIADD R5, R55, 0x1b ;  /* 0x0000001b37057836 */ /* 0x000fe20000000000 */
[----:B------:R-:W-:Y:S01]  /*3a70*/  FMNMX3 R4, R4, R41, R38, !PT ;  /* 0x0000002904047276 */ /* 0x000fe20007800026 */
[----:B------:R-:W-:Y:S01]  /*3a80*/  STL [R1+0x1e4], R206 ;  /* 0x0001e4ce01007387 */ /* 0x000fe20000100800 */
[----:B------:R-:W-:Y:S02]  /*3a90*/  FSEL R13, R13, -INF , P5 ;  /* 0xff8000000d0d7808 */ /* 0x000fe40002800000 */
[----:B------:R-:W-:Y:S01]  /*3aa0*/  FMNMX3 R4, R4, R37, R36, !PT ;  /* 0x0000002504047276 */ /* 0x000fe20007800024 */
[----:B------:R-:W-:Y:S01]  /*3ab0*/  STL [R1+0x1e0], R205 ;  /* 0x0001e0cd01007387 */ /* 0x000fe20000100800 */
[----:B------:R-:W-:Y:S01]  /*3ac0*/  ISETP.GE.AND P5, PT, R0, R5, PT ;  /* 0x000000050000720c */ /* 0x000fe20003fa6270 */
[----:B------:R-:W-:Y:S01]  /*3ad0*/  VIADD R5, R55, 0x1c ;  /* 0x0000001c37057836 */ /* 0x000fe20000000000 */
[----:B------:R-:W-:Y:S01]  /*3ae0*/  FMNMX3 R4, R4, R19, R20, !PT ;  /* 0x0000001304047276 */ /* 0x000fe20007800014 */
[----:B------:R-:W-:Y:S01]  /*3af0*/  STL [R1+0x1dc], R204 ;  /* 0x0001dccc01007387 */ /* 0x000fe20000100800 */
[----:B------:R-:W-:-:S02]  /*3b00*/  FSEL R14, R14, -INF , P0 ;  /* 0xff8000000e0e7808 */ /* 0x000fc40000000000 */
        /* <DEDUP_REMOVED lines=8> */
[C---:B------:R-:W-:Y:S01]  /*3b90*/  VIADD R5, R55.reuse, 0x1e ;  /* 0x0000001e37057836 */ /* 0x040fe20000000000 */
[----:B------:R-:W-:Y:S01]  /*3ba0*/  FSEL R12, R12, -INF , P6 ;  /* 0xff8000000c0c7808 */ /* 0x000fe20003000000 */
[----:B------:R-:W-:Y:S01]  /*3bb0*/  VIADD R55, R55, 0x1f ;  /* 0x0000001f37377836 */ /* 0x000fe20000000000 */
[----:B------:R-:W-:Y:S01]  /*3bc0*/  FMNMX3 R4, R4, R13, R14, !PT ;  /* 0x0000000d04047276 */ /* 0x000fe2000780000e */
[----:B------:R-:W-:Y:S01]  /*3bd0*/  STL [R1+0x1d0], R201 ;  /* 0x0001d0c901007387 */ /* 0x000fe20000100800 */
[----:B------:R-:W-:Y:S01]  /*3be0*/  ISETP.GE.AND P6, PT, R0, R5, PT ;  /* 0x000000050000720c */ /* 0x000fe20003fc6270 */
[----:B------:R-:W-:Y:S01]  /*3bf0*/  FMUL R5, R35, UR4 ;  /* 0x0000000423057c20 */ /* 0x000fe20008400000 */
[----:B------:R-:W-:Y:S01]  /*3c00*/  FSEL R8, R8, -INF , P5 ;  /* 0xff80000008087808 */ /* 0x000fe20002800000 */
[----:B------:R-:W-:Y:S01]  /*3c10*/  UIMAD.WIDE UR4, UR10, 0x2, URZ ;  /* 0x000000020a0478a5 */ /* 0x000fe2000f8e02ff */
[----:B------:R-:W-:Y:S01]  /*3c20*/  FSEL R10, R10, -INF , P0 ;  /* 0xff8000000a0a7808 */ /* 0x000fe20000000000 */
[----:B------:R-:W-:Y:S01]  /*3c30*/  STL [R1+0x1cc], R200 ;  /* 0x0001ccc801007387 */ /* 0x000fe20000100800 */
[----:B------:R-:W-:-:S02]  /*3c40*/  FMNMX3 R7, R4, R11, R12, !PT ;  /* 0x0000000b04077276 */ /* 0x000fc4000780000c */
[----:B------:R-:W-:Y:S01]  /*3c50*/  ISETP.GE.AND P5, PT, R0, R55, PT ;  /* 0x000000370000720c */ /* 0x000fe20003fa6270 */
[----:B------:R-:W-:Y:S01]  /*3c60*/  STL [R1+0x1c8], R199 ;  /* 0x0001c8c701007387 */ /* 0x000fe20000100800 */
[----:B------:R-:W-:Y:S02]  /*3c70*/  FSEL R9, R9, -INF , P4 ;  /* 0xff80000009097808 */ /* 0x000fe40002000000 */
[----:B------:R-:W-:Y:S01]  /*3c80*/  FSEL R6, R6, -INF , P6 ;  /* 0xff80000006067808 */ /* 0x000fe20003000000 */
[----:B------:R-:W-:Y:S01]  /*3c90*/  STL [R1+0x1c4], R198 ;  /* 0x0001c4c601007387 */ /* 0x000fe20000100800 */
[----:B------:R-:W-:Y:S02]  /*3ca0*/  FMNMX3 R7, R7, R8, R10, !PT ;  /* 0x0000000807077276 */ /* 0x000fe4000780000a */
[----:B------:R-:W-:Y:S01]  /*3cb0*/  FSEL R5, R5, -INF , P5 ;  /* 0xff80000005057808 */ /* 0x000fe20002800000 */
[----:B------:R-:W-:Y:S01]  /*3cc0*/  STL [R1+0x1c0], R197 ;  /* 0x0001c0c501007387 */ /* 0x000fe20000100800 */
[----:B------:R-:W-:-:S02]  /*3cd0*/  FMNMX3 R4, R7, R9, R6, !PT ;  /* 0x0000000907047276 */ /* 0x000fc40007800006 */
[----:B------:R-:W-:Y:S01]  /*3ce0*/  SHF.R.U32.HI R23, RZ, 0x5, R57 ;  /* 0x00000005ff177819 */ /* 0x000fe20000011639 */
[----:B------:R-:W-:Y:S01]  /*3cf0*/  STL [R1+0x1bc], R196 ;  /* 0x0001bcc401007387 */ /* 0x000fe20000100800 */
[----:B------:R-:W-:Y:S02]  /*3d00*/  FMNMX R7, R5, R4, !PT ;  /* 0x0000000405077209 */ /* 0x000fe40007800000 */
[----:B------:R-:W-:Y:S01]  /*3d10*/  LOP3.LUT R4, R58, 0x1f, RZ, 0xc0, !PT ;  /* 0x0000001f3a047812 */ /* 0x000fe200078ec0ff */
[----:B------:R-:W-:Y:S01]  /*3d20*/  STL [R1+0x1b8], R195 ;  /* 0x0001b8c301007387 */ /* 0x000fe20000100800 */
[----:B------:R-:W-:Y:S02]  /*3d30*/  LOP3.LUT R226, R216, 0x4, R23, 0xf8, !PT ;  /* 0x00000004d8e27812 */ /* 0x000fe400078ef817 */
[----:B------:R-:W-:Y:S01]  /*3d40*/  ISETP.GE.U32.AND P4, PT, R4, 0x10, PT ;  /* 0x000000100400780c */ /* 0x000fe20003f86070 */
[----:B------:R-:W0:Y:S01]  /*3d50*/  SHFL.BFLY PT, R22, R7, 0x10, 0x1f ;  /* 0x0e001f0007167f89 */ /* 0x000e2200000e0000 */
[----:B------:R-:W-:Y:S01]  /*3d60*/  ISETP.GE.U32.AND P5, PT, R57, 0x80, PT ;  /* 0x000000803900780c */ /* 0x000fe20003fa6070 */
[----:B------:R-:W-:-:S02]  /*3d70*/  IMAD.HI R4, R39, 0x2, RZ ;  /* 0x0000000227047827 */ /* 0x000fc400078e02ff */
[----:B------:R-:W-:Y:S04]  /*3d80*/  STL [R1+0x1b4], R194 ;  /* 0x0001b4c201007387 */ /* 0x000fe80000100800 */
[----:B------:R-:W-:Y:S04]  /*3d90*/  STL [R1+0x1b0], R193 ;  /* 0x0001b0c101007387 */ /* 0x000fe80000100800 */
[----:B------:R-:W-:Y:S04]  /*3da0*/  STL [R1+0x1ac], R192 ;  /* 0x0001acc001007387 */ /* 0x000fe80000100800 */
[----:B------:R-:W-:Y:S04]  /*3db0*/  STL [R1+0x1a8], R191 ;  /* 0x0001a8bf01007387 */ /* 0x000fe80000100800 */
[----:B------:R-:W-:Y:S01]  /*3dc0*/  STL [R1+0x1a4], R190 ;  /* 0x0001a4be01007387 */ /* 0x000fe20000100800 */
[----:B0-----:R-:W-:Y:S01]  /*3dd0*/  FMNMX R21, R7, R22, !PT ;  /* 0x0000001607157209 */ /* 0x001fe20007800000 */
[----:B------:R-:W-:-:S02]  /*3de0*/  IMAD.SHL.U32 R7, R39, 0x2, RZ ;  /* 0x0000000227077824 */ /* 0x000fc400078e00ff */
[----:B------:R-:W-:Y:S04]  /*3df0*/  STL [R1+0x1a0], R189 ;  /* 0x0001a0bd01007387 */ /* 0x000fe80000100800 */
[----:B----4-:R0:W-:Y:S01]  /*3e00*/  @!P4 STS [R226+UR58], R21 ;  /* 0x00000015e200c988 */ /* 0x0101e2000800083a */
[----:B---3--:R-:W-:Y:S02]  /*3e10*/  IADD3 R88, P0, P6, R7, UR8, R88 ;  /* 0x0000000807587c10 */ /* 0x008fe4000fe1e058 */
[----:B------:R-:W0:Y:S08]  /*3e20*/  LDC R7, c[0x0][0x3d8] ;  /* 0x0000f600ff077b82 */ /* 0x000e300000000800 */
[----:B------:R-:W-:Y:S01]  /*3e30*/  BAR.SYNC.DEFER_BLOCKING 0x0 ;  /* 0x0000000000007b1d */ /* 0x000fe20000010000 */
[----:B------:R-:W-:-:S02]  /*3e40*/  IADD3.X R4, PT, PT, R4, UR5, R89, P0, P6 ;  /* 0x0000000504047c10 */ /* 0x000fc400087ec459 */
[----:B------:R-:W-:-:S04]  /*3e50*/  LOP3.LUT P0, RZ, R58, 0x1, RZ, 0xc0, !PT ;  /* 0x000000013aff7812 */ /* 0x000fc8000780c0ff */
[----:B------:R-:W-:Y:S01]  /*3e60*/  ISETP.LT.U32.AND P0, PT, R57, 0x80, !P0 ;  /* 0x000000803900780c */ /* 0x000fe20004701070 */
[----:B------:R-:W-:Y:S04]  /*3e70*/  STL [R1+0x19c], R188 ;  /* 0x00019cbc01007387 */ /* 0x000fe80000100800 */
[----:B------:R-:W-:Y:S04]  /*3e80*/  STL [R1+0x198], R187 ;  /* 0x000198bb01007387 */ /* 0x000fe80000100800 */
[----:B------:R-:W-:Y:S04]  /*3e90*/  STL [R1+0x194], R186 ;  /* 0x000194ba01007387 */ /* 0x000fe80000100800 */
[----:B------:R-:W-:Y:S01]  /*3ea0*/  STL [R1+0x190], R185 ;  /* 0x000190b901007387 */ /* 0x000fe20000100800 */
[----:B0-----:R-:W-:-:S03]  /*3eb0*/  IMAD R21, R40, R7, RZ ;  /* 0x0000000728157224 */ /* 0x001fc600078e02ff */
[----:B------:R-:W0:Y:S02]  /*3ec0*/  @!P5 LDS R54, [R219] ;  /* 0x00000000db36d984 */ /* 0x000e240000000800 */
[C---:B------:R-:W-:Y:S02]  /*3ed0*/  LEA R220, P6, R21.reuse, R88, 0x1 ;  /* 0x0000005815dc7211 */ /* 0x040fe400078c08ff */
[----:B------:R-:W-:Y:S02]  /*3ee0*/  STL [R1+0x18c], R184 ;  /* 0x00018cb801007387 */ /* 0x000fe40000100800 */
[----:B------:R-:W-:Y:S02]  /*3ef0*/  LEA.HI.X.SX32 R221, R21, R4, 0x1, P6 ;  /* 0x0000000415dd7211 */ /* 0x000fe400030f0eff */
[----:B------:R-:W-:Y:S04]  /*3f00*/  STL [R1+0x188], R183 ;  /* 0x000188b701007387 */ /* 0x000fe80000100800 */
[----:B------:R-:W-:Y:S04]  /*3f10*/  STL [R1+0x184], R182 ;  /* 0x000184b601007387 */ /* 0x000fe80000100800 */
[----:B------:R-:W-:Y:S04]  /*3f20*/  STL [R1+0x180], R181 ;  /* 0x000180b501007387 */ /* 0x000fe80000100800 */
[----:B------:R-:W-:Y:S04]  /*3f30*/  STL [R1+0x17c], R180 ;  /* 0x00017cb401007387 */ /* 0x000fe80000100800 */
[----:B------:R-:W-:Y:S04]  /*3f40*/  STL [R1+0x178], R179 ;  /* 0x000178b301007387 */ /* 0x000fe80000100800 */
[----:B------:R-:W-:Y:S04]  /*3f50*/  STL [R1+0x174], R178 ;  /* 0x000174b201007387 */ /* 0x000fe80000100800 */
[----:B------:R-:W-:Y:S04]  /*3f60*/  STL [R1+0x170], R177 ;  /* 0x000170b101007387 */ /* 0x000fe80000100800 */
[----:B------:R-:W-:Y:S04]  /*3f70*/  STL [R1+0x16c], R176 ;  /* 0x00016cb001007387 */ /* 0x000fe80000100800 */
[----:B0-----:R-:W0:Y:S04]  /*3f80*/  SHFL.BFLY PT, R23, R54, 0x1, 0x1f ;  /* 0x0c201f0036177f89 */ /* 0x001e2800000e0000 */
[----:B------:R-:W-:Y:S04]  /*3f90*/  STL [R1+0x168], R175 ;  /* 0x000168af01007387 */ /* 0x000fe80000100800 */
[----:B------:R-:W-:Y:S04]  /*3fa0*/  STL [R1+0x164], R174 ;  /* 0x000164ae01007387 */ /* 0x000fe80000100800 */
[----:B------:R-:W-:Y:S04]  /*3fb0*/  STL [R1+0x160], R167 ;  /* 0x000160a701007387 */ /* 0x000fe80000100800 */
[----:B------:R-:W-:Y:S04]  /*3fc0*/  STL [R1+0x15c], R166 ;  /* 0x00015ca601007387 */ /* 0x000fe80000100800 */
[----:B------:R-:W-:Y:S01]  /*3fd0*/  STL [R1+0x158], R165 ;  /* 0x000158a501007387 */ /* 0x000fe20000100800 */
[----:B0-----:R-:W-:Y:S01]  /*3fe0*/  FMNMX R22, R54, R23, !PT ;  /* 0x0000001736167209 */ /* 0x001fe20007800000 */
[----:B------:R-:W-:-:S02]  /*3ff0*/  IMAD R23, R7, 0x2, R21 ;  /* 0x0000000207177824 */ /* 0x000fc400078e0215 */
[----:B------:R-:W-:Y:S02]  /*4000*/  STL [R1+0x154], R164 ;  /* 0x000154a401007387 */ /* 0x000fe40000100800 */
[----:B------:R-:W-:Y:S01]  /*4010*/  IMAD R21, R7, 0x2, R23 ;  /* 0x0000000207157824 */ /* 0x000fe200078e0217 */
[C---:B------:R-:W-:Y:S01]  /*4020*/  LEA R158, P6, R23.reuse, R88, 0x1 ;  /* 0x00000058179e7211 */ /* 0x040fe200078c08ff */
[----:B------:R-:W-:Y:S03]  /*4030*/  @P0 STS [R219], R22 ;  /* 0x00000016db000388 */ /* 0x000fe60000000800 */
[----:B------:R-:W-:Y:S01]  /*4040*/  LEA.HI.X.SX32 R159, R23, R4, 0x1, P6 ;  /* 0x00000004179f7211 */ /* 0x000fe200030f0eff */
[----:B------:R-:W-:Y:S01]  /*4050*/  IMAD R23, R7, 0x2, R21 ;  /* 0x0000000207177824 */ /* 0x000fe200078e0215 */
[C---:B------:R-:W-:Y:S01]  /*4060*/  LEA R156, P6, R21.reuse, R88, 0x1 ;  /* 0x00000058159c7211 */ /* 0x040fe200078c08ff */
[----:B------:R-:W-:Y:S03]  /*4070*/  BAR.SYNC.DEFER_BLOCKING 0x0 ;  /* 0x0000000000007b1d */ /* 0x000fe60000010000 */
[----:B------:R-:W-:Y:S01]  /*4080*/  LEA.HI.X.SX32 R157, R21, R4, 0x1, P6 ;  /* 0x00000004159d7211 */ /* 0x000fe200030f0eff */
[----:B------:R-:W-:Y:S01]  /*4090*/  IMAD R21, R7, 0x2, R23 ;  /* 0x0000000207157824 */ /* 0x000fe200078e0217 */
[C---:B------:R-:W-:Y:S01]  /*40a0*/  LEA R154, P6, R23.reuse, R88, 0x1 ;  /* 0x00000058179a7211 */ /* 0x040fe200078c08ff */
[----:B------:R-:W-:Y:S03]  /*40b0*/  STL [R1+0x150], R163 ;  /* 0x000150a301007387 */ /* 0x000fe60000100800 */
        /* <DEDUP_REMOVED lines=11> */
[----:B------:R-:W0:Y:S03]  /*4170*/  LDS R169, [R216+UR58] ;  /* 0x0000003ad8a97984 */ /* 0x000e260008000800 */
[----:B------:R-:W-:Y:S01]  /*4180*/  LEA.HI.X.SX32 R151, R21, R4, 0x1, P6 ;  /* 0x0000000415977211 */ /* 0x000fe200030f0eff */
[----:B------:R-:W-:Y:S01]  /*4190*/  IMAD R21, R7, 0x2, R23 ;  /* 0x0000000207157824 */ /* 0x000fe200078e0217 */
[C---:B------:R-:W-:Y:S01]  /*41a0*/  LEA R148, P6, R23.reuse, R88, 0x1 ;  /* 0x0000005817947211 */ /* 0x040fe200078c08ff */
[----:B------:R-:W-:Y:S03]  /*41b0*/  STL [R1+0x144], R160 ;  /* 0x000144a001007387 */ /* 0x000fe60000100800 */
[----:B------:R-:W-:Y:S01]  /*41c0*/  LEA.HI.X.SX32 R149, R23, R4, 0x1, P6 ;  /* 0x0000000417957211 */ /* 0x000fe200030f0eff */
[----:B------:R-:W-:Y:S01]  /*41d0*/  IMAD R23, R7, 0x2, R21 ;  /* 0x0000000207177824 */ /* 0x000fe200078e0215 */
[C---:B------:R-:W-:Y:S01]  /*41e0*/  LEA R146, P6, R21.reuse, R88, 0x1 ;  /* 0x0000005815927211 */ /* 0x040fe200078c08ff */
[----:B------:R1:W-:Y:S03]  /*41f0*/  STL [R1+0x140], R3 ;  /* 0x0001400301007387 */ /* 0x0003e60000100800 */
[----:B------:R-:W-:Y:S01]  /*4200*/  LEA.HI.X.SX32 R147, R21, R4, 0x1, P6 ;  /* 0x0000000415937211 */ /* 0x000fe200030f0eff */
[----:B------:R-:W-:Y:S01]  /*4210*/  IMAD R21, R7, 0x2, R23 ;  /* 0x0000000207157824 */ /* 0x000fe200078e0217 */
[C---:B------:R-:W-:Y:S01]  /*4220*/  LEA R144, P6, R23.reuse, R88, 0x1 ;  /* 0x0000005817907211 */ /* 0x040fe200078c08ff */
[----:B------:R-:W-:Y:S03]  /*4230*/  STL.64 [R1+0xe0], R220 ;  /* 0x0000e0dc01007387 */ /* 0x000fe60000100a00 */
[----:B------:R-:W-:Y:S01]  /*4240*/  LEA.HI.X.SX32 R145, R23, R4, 0x1, P6 ;  /* 0x0000000417917211 */ /* 0x000fe200030f0eff */
[----:B------:R-:W-:Y:S01]  /*4250*/  IMAD R23, R7, 0x2, R21 ;  /* 0x0000000207177824 */ /* 0x000fe200078e0215 */
[C---:B------:R-:W-:Y:S01]  /*4260*/  LEA R142, P6, R21.reuse, R88, 0x1 ;  /* 0x00000058158e7211 */ /* 0x040fe200078c08ff */
[----:B------:R-:W-:Y:S03]  /*4270*/  STL.64 [R1+0xd8], R214 ;  /* 0x0000d8d601007387 */ /* 0x000fe60000100a00 */
[----:B------:R-:W-:Y:S01]  /*4280*/  LEA.HI.X.SX32 R143, R21, R4, 0x1, P6 ;  /* 0x00000004158f7211 */ /* 0x000fe200030f0eff */
[----:B------:R-:W-:Y:S01]  /*4290*/  IMAD R21, R7, 0x2, R23 ;  /* 0x0000000207157824 */ /* 0x000fe200078e0217 */
[----:B------:R-:W-:-:S04]  /*42a0*/  LEA R140, P6, R23, R88, 0x1 ;  /* 0x00000058178c7211 */ /* 0x000fc800078c08ff */
[----:B------:R-:W-:Y:S01]  /*42b0*/  LEA.HI.X.SX32 R141, R23, R4, 0x1, P6 ;  /* 0x00000004178d7211 */ /* 0x000fe200030f0eff */
[----:B------:R-:W-:Y:S01]  /*42c0*/  IMAD R23, R7, 0x2, R21 ;  /* 0x0000000207177824 */ /* 0x000fe200078e0215 */
[----:B------:R-:W-:-:S04]  /*42d0*/  LEA R138, P6, R21, R88, 0x1 ;  /* 0x00000058158a7211 */ /* 0x000fc800078c08ff */
[----:B------:R-:W-:Y:S01]  /*42e0*/  LEA.HI.X.SX32 R139, R21, R4, 0x1, P6 ;  /* 0x00000004158b7211 */ /* 0x000fe200030f0eff */
[----:B------:R-:W-:Y:S01]  /*42f0*/  IMAD R21, R7, 0x2, R23 ;  /* 0x0000000207157824 */ /* 0x000fe200078e0217 */
[----:B------:R-:W-:Y:S02]  /*4300*/  LEA R136, P6, R23, R88, 0x1 ;  /* 0x0000005817887211 */ /* 0x000fe400078c08ff */
[----:B0-----:R-:W-:Y:S02]  /*4310*/  FMNMX R169, R169, -INF , !PT ;  /* 0xff800000a9a97809 */ /* 0x001fe40007800000 */
[----:B------:R-:W-:Y:S01]  /*4320*/  LEA.HI.X.SX32 R137, R23, R4, 0x1, P6 ;  /* 0x0000000417897211 */ /* 0x000fe200030f0eff */
[----:B------:R-:W-:Y:S01]  /*4330*/  IMAD R23, R7, 0x2, R21 ;  /* 0x0000000207177824 */ /* 0x000fe200078e0215 */
[----:B------:R-:W-:Y:S01]  /*4340*/  LEA R134, P6, R21, R88, 0x1 ;  /* 0x0000005815867211 */ /* 0x000fe200078c08ff */
[--C-:B------:R-:W-:Y:S01]  /*4350*/  FADD R56, R56, -R169.reuse ;  /* 0x800000a938387221 */ /* 0x100fe20000000000 */
[--C-:B------:R-:W-:Y:S01]  /*4360*/  FADD R53, R53, -R169.reuse ;  /* 0x800000a935357221 */ /* 0x100fe20000000000 */
[----:B------:R-:W-:Y:S01]  /*4370*/  FADD R52, R52, -R169 ;  /* 0x800000a934347221 */ /* 0x000fe20000000000 */
[----:B------:R-:W-:Y:S01]  /*4380*/  LEA.HI.X.SX32 R135, R21, R4, 0x1, P6 ;  /* 0x0000000415877211 */ /* 0x000fe200030f0eff */
[----:B------:R-:W-:Y:S01]  /*4390*/  IMAD R21, R7, 0x2, R23 ;  /* 0x0000000207157824 */ /* 0x000fe200078e0217 */
[----:B------:R-:W-:Y:S01]  /*43a0*/  LEA R132, P6, R23, R88, 0x1 ;  /* 0x0000005817847211 */ /* 0x000fe200078c08ff */
[----:B------:R-:W-:Y:S01]  /*43b0*/  FMUL R56, R56, 1.4426950216293334961 ;  /* 0x3fb8aa3b38387820 */ /* 0x000fe20000400000 */
[----:B------:R-:W-:Y:S01]  /*43c0*/  FMUL R53, R53, 1.4426950216293334961 ;  /* 0x3fb8aa3b35357820 */ /* 0x000fe20000400000 */
[----:B------:R-:W-:Y:S01]  /*43d0*/  FMUL R52, R52, 1.4426950216293334961 ;  /* 0x3fb8aa3b34347820 */ /* 0x000fe20000400000 */
[----:B------:R-:W-:Y:S01]  /*43e0*/  LEA.HI.X.SX32 R133, R23, R4, 0x1, P6 ;  /* 0x0000000417857211 */ /* 0x000fe200030f0eff */
[----:B------:R-:W-:Y:S01]  /*43f0*/  IMAD R23, R7, 0x2, R21 ;  /* 0x0000000207177824 */ /* 0x000fe200078e0215 */
[----:B------:R-:W-:Y:S01]  /*4400*/  LEA R130, P6, R21, R88, 0x1 ;  /* 0x0000005815827211 */ /* 0x000fe200078c08ff */
[----:B------:R-:W-:Y:S01]  /*4410*/  MUFU.EX2 R170, R56 ;  /* 0x0000003800aa7308 */ /* 0x000fe20000000800 */
[--C-:B------:R-:W-:Y:S01]  /*4420*/  FADD R51, R51, -R169.reuse ;  /* 0x800000a933337221 */ /* 0x100fe20000000000 */
[----:B------:R-:W-:Y:S01]  /*4430*/  FADD R22, R19, -R169 ;  /* 0x800000a913167221 */ /* 0x000fe20000000000 */
[----:B------:R-:W-:Y:S01]  /*4440*/  LEA.HI.X.SX32 R131, R21, R4, 0x1, P6 ;  /* 0x0000000415837211 */ /* 0x000fe200030f0eff */
[----:B------:R-:W-:Y:S01]  /*4450*/  IMAD R21, R7, 0x2, R23 ;  /* 0x0000000207157824 */ /* 0x000fe200078e0217 */
[----:B------:R-:W-:Y:S01]  /*4460*/  LEA R128, P6, R23, R88, 0x1 ;  /* 0x0000005817807211 */ /* 0x000fe200078c08ff */
[----:B------:R-:W-:Y:S01]  /*4470*/  FMUL R51, R51, 1.4426950216293334961 ;  /* 0x3fb8aa3b33337820 */ /* 0x000fe20000400000 */
[----:B------:R-:W-:Y:S01]  /*4480*/  FADD R50, R50, -R169 ;  /* 0x800000a932327221 */ /* 0x000fe20000000000 */
[----:B------:R-:W0:Y:S01]  /*4490*/  MUFU.EX2 R168, R53 ;  /* 0x0000003500a87308 */ /* 0x000e220000000800 */
[----:B------:R-:W-:Y:S01]  /*44a0*/  LEA.HI.X.SX32 R129, R23, R4, 0x1, P6 ;  /* 0x0000000417817211 */ /* 0x000fe200030f0eff */
[----:B------:R-:W-:Y:S01]  /*44b0*/  IMAD R23, R7, 0x2, R21 ;  /* 0x0000000207177824 */ /* 0x000fe200078e0215 */
[----:B------:R-:W-:Y:S01]  /*44c0*/  LEA R126, P6, R21, R88, 0x1 ;  /* 0x00000058157e7211 */ /* 0x000fe200078c08ff */
[----:B------:R-:W-:Y:S01]  /*44d0*/  FMUL R50, R50, 1.4426950216293334961 ;  /* 0x3fb8aa3b32327820 */ /* 0x000fe20000400000 */
[--C-:B------:R-:W-:Y:S01]  /*44e0*/  FADD R49, R49, -R169.reuse ;  /* 0x800000a931317221 */ /* 0x100fe20000000000 */
[----:B------:R-:W-:Y:S01]  /*44f0*/  FADD R48, R48, -R169 ;  /* 0x800000a930307221 */ /* 0x000fe20000000000 */
[----:B------:R-:W-:Y:S01]  /*4500*/  LEA.HI.X.SX32 R127, R21, R4, 0x1, P6 ;  /* 0x00000004157f7211 */ /* 0x000fe200030f0eff */
[----:B------:R-:W-:Y:S01]  /*4510*/  IMAD R21, R7, 0x2, R23 ;  /* 0x0000000207157824 */ /* 0x000fe200078e0217 */
[----:B------:R-:W-:Y:S01]  /*4520*/  LEA R124, P6, R23, R88, 0x1 ;  /* 0x00000058177c7211 */ /* 0x000fe200078c08ff */
[----:B------:R-:W2:Y:S01]  /*4530*/  MUFU.EX2 R193, R52 ;  /* 0x0000003400c17308 */ /* 0x000ea20000000800 */
[----:B------:R-:W-:Y:S01]  /*4540*/  FMUL R49, R49, 1.4426950216293334961 ;  /* 0x3fb8aa3b31317820 */ /* 0x000fe20000400000 */
[----:B------:R-:W-:Y:S01]  /*4550*/  FMUL R48, R48, 1.4426950216293334961 ;  /* 0x3fb8aa3b30307820 */ /* 0x000fe20000400000 */
[----:B------:R-:W-:Y:S01]  /*4560*/  LEA.HI.X.SX32 R125, R23, R4, 0x1, P6 ;  /* 0x00000004177d7211 */ /* 0x000fe200030f0eff */
[----:B------:R-:W-:Y:S01]  /*4570*/  IMAD R23, R7, 0x2, R21 ;  /* 0x0000000207177824 */ /* 0x000fe200078e0215 */
[----:B------:R-:W-:Y:S01]  /*4580*/  LEA R122, P6, R21, R88, 0x1 ;  /* 0x00000058157a7211 */ /* 0x000fe200078c08ff */
[--C-:B------:R-:W-:Y:S01]  /*4590*/  FADD R47, R47, -R169.reuse ;  /* 0x800000a92f2f7221 */ /* 0x100fe20000000000 */
[----:B------:R-:W-:Y:S01]  /*45a0*/  FADD R46, R46, -R169 ;  /* 0x800000a92e2e7221 */ /* 0x000fe20000000000 */
[----:B------:R-:W3:Y:S01]  /*45b0*/  MUFU.EX2 R194, R51 ;  /* 0x0000003300c27308 */ /* 0x000ee20000000800 */
[----:B------:R-:W-:Y:S01]  /*45c0*/  LEA.HI.X.SX32 R123, R21, R4, 0x1, P6 ;  /* 0x00000004157b7211 */ /* 0x000fe200030f0eff */
[----:B------:R-:W-:Y:S01]  /*45d0*/  IMAD R21, R7, 0x2, R23 ;  /* 0x0000000207157824 */ /* 0x000fe200078e0217 */
[----:B------:R-:W-:Y:S01]  /*45e0*/  LEA R120, P6, R23, R88, 0x1 ;  /* 0x0000005817787211 */ /* 0x000fe200078c08ff */
[----:B------:R-:W-:Y:S01]  /*45f0*/  FMUL R47, R47, 1.4426950216293334961 ;  /* 0x3fb8aa3b2f2f7820 */ /* 0x000fe20000400000 */
[----:B------:R-:W-:Y:S01]  /*4600*/  FMUL R46, R46, 1.4426950216293334961 ;  /* 0x3fb8aa3b2e2e7820 */ /* 0x000fe20000400000 */
[----:B------:R-:W-:Y:S01]  /*4610*/  FADD R45, R45, -R169 ;  /* 0x800000a92d2d7221 */ /* 0x000fe20000000000 */
[----:B------:R-:W-:Y:S01]  /*4620*/  LEA.HI.X.SX32 R121, R23, R4, 0x1, P6 ;  /* 0x0000000417797211 */ /* 0x000fe200030f0eff */
[----:B------:R-:W-:Y:S01]  /*4630*/  IMAD R23, R7, 0x2, R21 ;  /* 0x0000000207177824 */ /* 0x000fe200078e0215 */
[----:B------:R-:W-:Y:S01]  /*4640*/  LEA R118, P6, R21, R88, 0x1 ;  /* 0x0000005815767211 */ /* 0x000fe200078c08ff */
[----:B------:R-:W4:Y:S01]  /*4650*/  MUFU.EX2 R191, R50 ;  /* 0x0000003200bf7308 */ /* 0x000f220000000800 */
[----:B------:R-:W-:Y:S01]  /*4660*/  FMUL R45, R45, 1.4426950216293334961 ;  /* 0x3fb8aa3b2d2d7820 */ /* 0x000fe20000400000 */
[----:B------:R-:W-:Y:S01]  /*4670*/  FADD R44, R44, -R169 ;  /* 0x800000a92c2c7221 */ /* 0x000fe20000000000 */
[----:B------:R-:W-:Y:S01]  /*4680*/  LEA.HI.X.SX32 R119, R21, R4, 0x1, P6 ;  /* 0x0000000415777211 */ /* 0x000fe200030f0eff */
[----:B------:R-:W-:Y:S01]  /*4690*/  IMAD R21, R7, 0x2, R23 ;  /* 0x0000000207157824 */ /* 0x000fe200078e0217 */
[----:B------:R-:W-:Y:S01]  /*46a0*/  LEA R116, P6, R23, R88, 0x1 ;  /* 0x0000005817747211 */ /* 0x000fe200078c08ff */
[----:B------:R-:W-:Y:S01]  /*46b0*/  FMUL R44, R44, 1.4426950216293334961 ;  /* 0x3fb8aa3b2c2c7820 */ /* 0x000fe20000400000 */
[----:B------:R-:W-:Y:S01]  /*46c0*/  FADD R43, R43, -R169 ;  /* 0x800000a92b2b7221 */ /* 0x000fe20000000000 */
[----:B------:R-:W-:Y:S01]  /*46d0*/  IMAD R19, R7, 0x2, R21 ;  /* 0x0000000207137824 */ /* 0x000fe200078e0215 */
[----:B------:R-:W-:Y:S01]  /*46e0*/  LEA.HI.X.SX32 R117, R23, R4, 0x1, P6 ;  /* 0x0000000417757211 */ /* 0x000fe200030f0eff */
[----:B------:R-:W0:Y:S01]  /*46f0*/  MUFU.EX2 R192, R49 ;  /* 0x0000003100c07308 */ /* 0x000e220000000800 */
[----:B------:R-:W-:Y:S01]  /*4700*/  LEA R114, P6, R21, R88, 0x1 ;  /* 0x0000005815727211 */ /* 0x000fe200078c08ff */
[--C-:B------:R-:W-:Y:S01]  /*4710*/  FADD R20, R20, -R169.reuse ;  /* 0x800000a914147221 */ /* 0x100fe20000000000 */
[----:B------:R-:W-:Y:S01]  /*4720*/  FMUL R43, R43, 1.4426950216293334961 ;  /* 0x3fb8aa3b2b2b7820 */ /* 0x000fe20000400000 */
[----:B------:R-:W-:Y:S01]  /*4730*/  FADD R42, R42, -R169 ;  /* 0x800000a92a2a7221 */ /* 0x000fe20000000000 */
[----:B------:R-:W-:Y:S01]  /*4740*/  LEA.HI.X.SX32 R115, R21, R4, 0x1, P6 ;  /* 0x0000000415737211 */ /* 0x000fe200030f0eff */
[----:B------:R-:W-:Y:S01]  /*4750*/  IMAD R21, R7, 0x2, R19 ;  /* 0x0000000207157824 */ /* 0x000fe200078e0213 */
[----:B------:R-:W-:Y:S01]  /*4760*/  LEA R112, P6, R19, R88, 0x1 ;  /* 0x0000005813707211 */ /* 0x000fe200078c08ff */
[----:B------:R-:W1:Y:S01]  /*4770*/  MUFU.EX2 R189, R48 ;  /* 0x0000003000bd7308 */ /* 0x000e620000000800 */
[----:B------:R-:W-:Y:S01]  /*4780*/  FMUL R23, R20, 1.4426950216293334961 ;  /* 0x3fb8aa3b14177820 */ /* 0x000fe20000400000 */
[----:B------:R-:W-:Y:S01]  /*4790*/  FADD R20, R17, -R169 ;  /* 0x800000a911147221 */ /* 0x000fe20000000000 */
[----:B------:R-:W-:Y:S01]  /*47a0*/  LEA.HI.X.SX32 R113, R19, R4, 0x1, P6 ;  /* 0x0000000413717211 */ /* 0x000fe200030f0eff */
[----:B------:R-:W-:Y:S01]  /*47b0*/  IMAD R19, R7, 0x2, R21 ;  /* 0x0000000207137824 */ /* 0x000fe200078e0215 */
[----:B------:R-:W-:Y:S01]  /*47c0*/  LEA R110, P6, R21, R88, 0x1 ;  /* 0x00000058156e7211 */ /* 0x000fe200078c08ff */
[----:B------:R-:W-:Y:S01]  /*47d0*/  FMUL R42, R42, 1.4426950216293334961 ;  /* 0x3fb8aa3b2a2a7820 */ /* 0x000fe20000400000 */
[----:B------:R-:W-:Y:S01]  /*47e0*/  FADD R41, R41, -R169 ;  /* 0x800000a929297221 */ /* 0x000fe20000000000 */
[----:B------:R-:W1:Y:S01]  /*47f0*/  MUFU.EX2 R190, R47 ;  /* 0x0000002f00be7308 */ /* 0x000e620000000800 */
[----:B------:R-:W-:Y:S01]  /*4800*/  LEA.HI.X.SX32 R111, R21, R4, 0x1, P6 ;  /* 0x00000004156f7211 */ /* 0x000fe200030f0eff */
[----:B0-----:R-:W-:Y:S01]  /*4810*/  FADD R21, R170, R168 ;  /* 0x000000a8aa157221 */ /* 0x001fe20000000000 */
[----:B------:R-:W-:Y:S01]  /*4820*/  LEA R108, P6, R19, R88, 0x1 ;  /* 0x00000058136c7211 */ /* 0x000fe200078c08ff */
[----:B------:R-:W-:-:S02]  /*4830*/  IMAD R17, R7, 0x2, R19 ;  /* 0x0000000207117824 */ /* 0x000fc400078e0213 */
[----:B------:R-:W-:Y:S01]  /*4840*/  FMUL R41, R41, 1.4426950216293334961 ;  /* 0x3fb8aa3b29297820 */ /* 0x000fe20000400000 */
[----:B--2---:R-:W-:Y:S01]  /*4850*/  FADD R21, R193, R21 ;  /* 0x00000015c1157221 */ /* 0x004fe20000000000 */
[----:B------:R-:W-:Y:S01]  /*4860*/  LEA.HI.X.SX32 R109, R19, R4, 0x1, P6 ;  /* 0x00000004136d7211 */ /* 0x000fe200030f0eff */
[----:B------:R-:W0:Y:S01]  /*4870*/  MUFU.EX2 R187, R46 ;  /* 0x0000002e00bb7308 */ /* 0x000e220000000800 */
[----:B------:R-:W-:Y:S01]  /*4880*/  LEA R106, P6, R17, R88, 0x1 ;  /* 0x00000058116a7211 */ /* 0x000fe200078c08ff */
[----:B---3--:R-:W-:Y:S01]  /*4890*/  FADD R21, R194, R21 ;  /* 0x00000015c2157221 */ /* 0x008fe20000000000 */
[----:B------:R-:W-:Y:S01]  /*48a0*/  FADD R38, R38, -R169 ;  /* 0x800000a926267221 */ /* 0x000fe20000000000 */
[----:B------:R-:W-:Y:S01]  /*48b0*/  IMAD R19, R7, 0x2, R17 ;  /* 0x0000000207137824 */ /* 0x000fe200078e0211 */
[----:B------:R-:W-:Y:S01]  /*48c0*/  LEA.HI.X.SX32 R107, R17, R4, 0x1, P6 ;  /* 0x00000004116b7211 */ /* 0x000fe200030f0eff */
[----:B----4-:R-:W-:Y:S01]  /*48d0*/  FADD R21, R191, R21 ;  /* 0x00000015bf157221 */ /* 0x010fe20000000000 */
[----:B------:R-:W-:Y:S01]  /*48e0*/  FMUL R38, R38, 1.4426950216293334961 ;  /* 0x3fb8aa3b26267820 */ /* 0x000fe20000400000 */
[----:B------:R-:W2:Y:S01]  /*48f0*/  MUFU.EX2 R188, R45 ;  /* 0x0000002d00bc7308 */ /* 0x000ea20000000800 */
[----:B------:R-:W-:Y:S01]  /*4900*/  FADD R37, R37, -R169 ;  /* 0x800000a925257221 */ /* 0x000fe20000000000 */
[----:B------:R-:W-:Y:S01]  /*4910*/  FADD R21, R192, R21 ;  /* 0x00000015c0157221 */ /* 0x000fe20000000000 */
[----:B------:R-:W-:Y:S01]  /*4920*/  FADD R17, R15, -R169 ;  /* 0x800000a90f117221 */ /* 0x000fe20000000000 */
[----:B------:R-:W-:Y:S01]  /*4930*/  FMUL R20, R20, 1.4426950216293334961 ;  /* 0x3fb8aa3b14147820 */ /* 0x000fe20000400000 */
[----:B------:R-:W-:Y:S01]  /*4940*/  LEA R104, P6, R19, R88, 0x1 ;  /* 0x0000005813687211 */ /* 0x000fe200078c08ff */
[----:B-1----:R-:W-:Y:S01]  /*4950*/  FADD R21, R189, R21 ;  /* 0x00000015bd157221 */ /* 0x002fe20000000000 */
[----:B------:R-:W-:Y:S01]  /*4960*/  IMAD R15, R7, 0x2, R19 ;  /* 0x00000002070f7824 */ /* 0x000fe200078e0213 */
[----:B------:R-:W1:Y:S01]  /*4970*/  MUFU.EX2 R185, R44 ;  /* 0x0000002c00b97308 */ /* 0x000e620000000800 */
[----:B------:R-:W-:Y:S01]  /*4980*/  FMUL R37, R37, 1.4426950216293334961 ;  /* 0x3fb8aa3b25257820 */ /* 0x000fe20000400000 */
[----:B------:R-:W-:Y:S01]  /*4990*/  FADD R21, R190, R21 ;  /* 0x00000015be157221 */ /* 0x000fe20000000000 */
[--C-:B------:R-:W-:Y:S01]  /*49a0*/  FADD R36, R36, -R169.reuse ;  /* 0x800000a924247221 */ /* 0x100fe20000000000 */
[----:B------:R-:W-:Y:S01]  /*49b0*/  LEA.HI.X.SX32 R105, R19, R4, 0x1, P6 ;  /* 0x0000000413697211 */ /* 0x000fe200030f0eff */
[----:B------:R-:W-:Y:S01]  /*49c0*/  FADD R18, R18, -R169 ;  /* 0x800000a912127221 */ /* 0x000fe20000000000 */
[----:B0-----:R-:W-:Y:S01]  /*49d0*/  FADD R21, R187, R21 ;  /* 0x00000015bb157221 */ /* 0x001fe20000000000 */
[C---:B------:R-:W-:Y:S01]  /*49e0*/  LEA R102, P6, R15.reuse, R88, 0x1 ;  /* 0x000000580f667211 */ /* 0x040fe200078c08ff */
[----:B------:R-:W0:Y:S01]  /*49f0*/  MUFU.EX2 R186, R43 ;  /* 0x0000002b00ba7308 */ /* 0x000e220000000800 */
[----:B------:R-:W-:Y:S01]  /*4a00*/  FMUL R36, R36, 1.4426950216293334961 ;  /* 0x3fb8aa3b24247820 */ /* 0x000fe20000400000 */
[----:B--2---:R-:W-:Y:S01]  /*4a10*/  FADD R21, R188, R21 ;  /* 0x00000015bc157221 */ /* 0x004fe20000000000 */
[----:B------:R-:W-:Y:S01]  /*4a20*/  LEA.HI.X.SX32 R103, R15, R4, 0x1, P6 ;  /* 0x000000040f677211 */ /* 0x000fe200030f0eff */
[----:B------:R-:W-:Y:S01]  /*4a30*/  FMUL R18, R18, 1.4426950216293334961 ;  /* 0x3fb8aa3b12127820 */ /* 0x000fe20000400000 */
[----:B------:R-:W-:Y:S01]  /*4a40*/  FMUL R22, R22, 1.4426950216293334961 ;  /* 0x3fb8aa3b16167820 */ /* 0x000fe20000400000 */
[--C-:B------:R-:W-:Y:S01]  /*4a50*/  FADD R16, R16, -R169.reuse ;  /* 0x800000a910107221 */ /* 0x100fe20000000000 */
[----:B------:R-:W-:Y:S01]  /*4a60*/  FADD R11, R11, -R169 ;  /* 0x800000a90b0b7221 */ /* 0x000fe20000000000 */
[----:B------:R-:W2:Y:S01]  /*4a70*/  MUFU.EX2 R183, R42 ;  /* 0x0000002a00b77308 */ /* 0x000ea20000000800 */
[----:B-1----:R-:W-:Y:S01]  /*4a80*/  FADD R21, R185, R21 ;  /* 0x00000015b9157221 */ /* 0x002fe20000000000 */
[----:B------:R-:W-:Y:S01]  /*4a90*/  FMUL R16, R16, 1.4426950216293334961 ;  /* 0x3fb8aa3b10107820 */ /* 0x000fe20000400000 */
[--C-:B------:R-:W-:Y:S01]  /*4aa0*/  FADD R14, R14, -R169.reuse ;  /* 0x800000a90e0e7221 */ /* 0x100fe20000000000 */
[--C-:B------:R-:W-:Y:S01]  /*4ab0*/  FADD R12, R12, -R169.reuse ;  /* 0x800000a90c0c7221 */ /* 0x100fe20000000000 */
[--C-:B------:R-:W-:Y:S01]  /*4ac0*/  FADD R10, R10, -R169.reuse ;  /* 0x800000a90a0a7221 */ /* 0x100fe20000000000 */
[----:B------:R-:W-:Y:S01]  /*4ad0*/  FADD R9, R9, -R169 ;  /* 0x800000a909097221 */ /* 0x000fe20000000000 */
[----:B------:R-:W-:Y:S01]  /*4ae0*/  FMUL R14, R14, 1.4426950216293334961 ;  /* 0x3fb8aa3b0e0e7820 */ /* 0x000fe20000400000 */
[----:B------:R-:W1:Y:S01]  /*4af0*/  MUFU.EX2 R184, R41 ;  /* 0x0000002900b87308 */ /* 0x000e620000000800 */
[----:B0-----:R-:W-:Y:S01]  /*4b00*/  FADD R21, R186, R21 ;  /* 0x00000015ba157221 */ /* 0x001fe20000000000 */
[----:B------:R-:W-:Y:S01]  /*4b10*/  FMUL R10, R10, 1.4426950216293334961 ;  /* 0x3fb8aa3b0a0a7820 */ /* 0x000fe20000400000 */
[----:B------:R-:W-:Y:S01]  /*4b20*/  FMUL R9, R9, 1.4426950216293334961 ;  /* 0x3fb8aa3b09097820 */ /* 0x000fe20000400000 */
[--C-:B------:R-:W-:Y:S01]  /*4b30*/  FADD R6, R6, -R169.reuse ;  /* 0x800000a906067221 */ /* 0x100fe20000000000 */
[----:B------:R-:W-:-:S03]  /*4b40*/  FADD R5, R5, -R169 ;  /* 0x800000a905057221 */ /* 0x000fc60000000000 */
[----:B------:R-:W0:Y:S01]  /*4b50*/  MUFU.EX2 R181, R38 ;  /* 0x0000002600b57308 */ /* 0x000e220000000800 */
[----:B--2---:R-:W-:Y:S01]  /*4b60*/  FADD R21, R183, R21 ;  /* 0x00000015b7157221 */ /* 0x004fe20000000000 */
[----:B------:R-:W-:Y:S01]  /*4b70*/  FMUL R6, R6, 1.4426950216293334961 ;  /* 0x3fb8aa3b06067820 */ /* 0x000fe20000400000 */
[----:B------:R-:W-:-:S05]  /*4b80*/  FMUL R5, R5, 1.4426950216293334961 ;  /* 0x3fb8aa3b05057820 */ /* 0x000fca0000400000 */
[----:B------:R2:W-:Y:S01]  /*4b90*/  MUFU.EX2 R178, R20 ;  /* 0x0000001400b27308 */ /* 0x0005e20000000800 */
[----:B-1----:R-:W-:-:S07]  /*4ba0*/  FADD R21, R184, R21 ;  /* 0x00000015b8157221 */ /* 0x002fce0000000000 */
[----:B------:R-:W1:Y:S01]  /*4bb0*/  MUFU.EX2 R182, R37 ;  /* 0x0000002500b67308 */ /* 0x000e620000000800 */
[----:B--2---:R-:W-:Y:S01]  /*4bc0*/  FMUL R20, R17, 1.4426950216293334961 ;  /* 0x3fb8aa3b11147820 */ /* 0x004fe20000400000 */
[----:B------:R-:W-:Y:S02]  /*4bd0*/  IMAD R17, R7, 0x2, R15 ;  /* 0x0000000207117824 */ /* 0x000fe400078e020f */
[----:B------:R-:W-:Y:S01]  /*4be0*/  FADD R15, R13, -R169 ;  /* 0x800000a90d0f7221 */ /* 0x000fe20000000000 */
[----:B0-----:R-:W-:Y:S01]  /*4bf0*/  FADD R21, R181, R21 ;  /* 0x00000015b5157221 */ /* 0x001fe20000000000 */
[----:B------:R-:W-:Y:S01]  /*4c00*/  IMAD R13, R7, 0x2, R17 ;  /* 0x00000002070d7824 */ /* 0x000fe200078e0211 */
[C---:B------:R-:W-:Y:S01]  /*4c10*/  LEA R100, P6, R17.reuse, R88, 0x1 ;  /* 0x0000005811647211 */ /* 0x040fe200078c08ff */
[----:B------:R-:W0:Y:S03]  /*4c20*/  MUFU.EX2 R179, R36 ;  /* 0x0000002400b37308 */ /* 0x000e260000000800 */
[----:B------:R-:W-:-:S02]  /*4c30*/  LEA.HI.X.SX32 R101, R17, R4, 0x1, P6 ;  /* 0x0000000411657211 */ /* 0x000fc400030f0eff */
[----:B------:R-:W-:-:S03]  /*4c40*/  LEA R98, P6, R13, R88, 0x1 ;  /* 0x000000580d627211 */ /* 0x000fc600078c08ff */
[----:B------:R2:W-:Y:S01]  /*4c50*/  MUFU.EX2 R175, R18 ;  /* 0x0000001200af7308 */ /* 0x0005e20000000800 */
[----:B------:R-:W-:Y:S01]  /*4c60*/  LEA.HI.X.SX32 R99, R13, R4, 0x1, P6 ;  /* 0x000000040d637211 */ /* 0x000fe200030f0eff */
[----:B-1----:R-:W-:-:S06]  /*4c70*/  FADD R21, R182, R21 ;  /* 0x00000015b6157221 */ /* 0x002fcc0000000000 */
[----:B------:R-:W1:Y:S01]  /*4c80*/  MUFU.EX2 R180, R22 ;  /* 0x0000001600b47308 */ /* 0x000e620000000800 */
[----:B--2---:R-:W-:Y:S01]  /*4c90*/  FMUL R18, R15, 1.4426950216293334961 ;  /* 0x3fb8aa3b0f127820 */ /* 0x004fe20000400000 */
[----:B------:R-:W-:Y:S02]  /*4ca0*/  IMAD R15, R7, 0x2, R13 ;  /* 0x00000002070f7824 */ /* 0x000fe400078e020d */
[----:B0-----:R-:W-:Y:S02]  /*4cb0*/  FADD R21, R179, R21 ;  /* 0x00000015b3157221 */ /* 0x001fe40000000000 */
[----:B------:R-:W-:Y:S01]  /*4cc0*/  IMAD R13, R7, 0x2, R15 ;  /* 0x00000002070d7824 */ /* 0x000fe200078e020f */
[C---:B------:R-:W-:Y:S01]  /*4cd0*/  LEA R96, P6, R15.reuse, R88, 0x1 ;  /* 0x000000580f607211 */ /* 0x040fe200078c08ff */
[----:B------:R-:W0:Y:S03]  /*4ce0*/  MUFU.EX2 R177, R23 ;  /* 0x0000001700b17308 */ /* 0x000e260000000800 */
[----:B------:R-:W-:-:S02]  /*4cf0*/  LEA.HI.X.SX32 R97, R15, R4, 0x1, P6 ;  /* 0x000000040f617211 */ /* 0x000fc400030f0eff */
[----:B------:R-:W-:-:S03]  /*4d00*/  LEA R94, P6, R13, R88, 0x1 ;  /* 0x000000580d5e7211 */ /* 0x000fc600078c08ff */
[----:B------:R2:W-:Y:S01]  /*4d10*/  MUFU.EX2 R167, R16 ;  /* 0x0000001000a77308 */ /* 0x0005e20000000800 */
[----:B------:R-:W-:-:S07]  /*4d20*/  LEA.HI.X.SX32 R95, R13, R4, 0x1, P6 ;  /* 0x000000040d5f7211 */ /* 0x000fce00030f0eff */
[----:B------:R-:W3:Y:S01]  /*4d30*/  MUFU.EX2 R176, R20 ;  /* 0x0000001400b07308 */ /* 0x000ee20000000800 */
[----:B--2---:R-:W-:Y:S01]  /*4d40*/  FMUL R16, R11, 1.4426950216293334961 ;  /* 0x3fb8aa3b0b107820 */ /* 0x004fe20000400000 */
[----:B------:R-:W-:Y:S01]  /*4d50*/  LEA R11, R7, R13, 0x1 ;  /* 0x0000000d070b7211 */ /* 0x000fe200078e08ff */
[----:B------:R-:W-:Y:S01]  /*4d60*/  FADD R13, R8, -R169 ;  /* 0x800000a9080d7221 */ /* 0x000fe20000000000 */
[----:B-1----:R-:W-:Y:S02]  /*4d70*/  FADD R8, R180, R21 ;  /* 0x00000015b4087221 */ /* 0x002fe40000000000 */
[----:B------:R-:W-:Y:S01]  /*4d80*/  LEA R92, P6, R11, R88, 0x1 ;  /* 0x000000580b5c7211 */ /* 0x000fe200078c08ff */
[----:B------:R-:W-:Y:S01]  /*4d90*/  FMUL R13, R13, 1.4426950216293334961 ;  /* 0x3fb8aa3b0d0d7820 */ /* 0x000fe20000400000 */
[----:B0-----:R-:W-:Y:S01]  /*4da0*/  FADD R8, R177, R8 ;  /* 0x00000008b1087221 */ /* 0x001fe20000000000 */
[----:B------:R-:W0:Y:S01]  /*4db0*/  MUFU.EX2 R174, R18 ;  /* 0x0000001200ae7308 */ /* 0x000e220000000800 */
[----:B------:R-:W-:-:S02]  /*4dc0*/  LEA.HI.X.SX32 R93, R11, R4, 0x1, P6 ;  /* 0x000000040b5d7211 */ /* 0x000fc400030f0eff */
[----:B------:R-:W-:-:S04]  /*4dd0*/  FADD R8, R178, R8 ;  /* 0x00000008b2087221 */ /* 0x000fc80000000000 */
[----:B------:R-:W-:Y:S01]  /*4de0*/  FADD R8, R175, R8 ;  /* 0x00000008af087221 */ /* 0x000fe20000000000 */
[----:B------:R1:W2:Y:S03]  /*4df0*/  MUFU.EX2 R165, R14 ;  /* 0x0000000e00a57308 */ /* 0x0002a60000000800 */
[----:B---3--:R-:W-:-:S04]  /*4e00*/  FADD R8, R176, R8 ;  /* 0x00000008b0087221 */ /* 0x008fc80000000000 */
[----:B------:R-:W-:Y:S01]  /*4e10*/  FADD R8, R167, R8 ;  /* 0x00000008a7087221 */ /* 0x000fe20000000000 */
[----:B------:R-:W3:Y:S01]  /*4e20*/  MUFU.EX2 R166, R16 ;  /* 0x0000001000a67308 */ /* 0x000ee20000000800 */
[----:B-1----:R-:W-:Y:S01]  /*4e30*/  FMUL R14, R12, 1.4426950216293334961 ;  /* 0x3fb8aa3b0c0e7820 */ /* 0x002fe20000400000 */
[C---:B------:R-:W-:Y:S02]  /*4e40*/  IMAD R12, R7.reuse, 0x2, R11 ;  /* 0x00000002070c7824 */ /* 0x040fe400078e020b */
[----:B0-----:R-:W-:Y:S02]  /*4e50*/  FADD R8, R174, R8 ;  /* 0x00000008ae087221 */ /* 0x001fe40000000000 */
[----:B------:R-:W-:Y:S01]  /*4e60*/  IMAD R11, R7, 0x2, R12 ;  /* 0x00000002070b7824 */ /* 0x000fe200078e020c */
[----:B------:R-:W-:Y:S01]  /*4e70*/  LEA R90, P6, R12, R88, 0x1 ;  /* 0x000000580c5a7211 */ /* 0x000fe200078c08ff */
[----:B------:R-:W0:Y:S01]  /*4e80*/  MUFU.EX2 R163, R14 ;  /* 0x0000000e00a37308 */ /* 0x000e220000000800 */
[----:B--2---:R-:W-:-:S02]  /*4e90*/  FADD R8, R165, R8 ;  /* 0x00000008a5087221 */ /* 0x004fc40000000000 */
[----:B------:R-:W-:Y:S02]  /*4ea0*/  LEA.HI.X.SX32 R91, R12, R4, 0x1, P6 ;  /* 0x000000040c5b7211 */ /* 0x000fe400030f0eff */
[----:B------:R-:W-:-:S03]  /*4eb0*/  LEA R36, P6, R11, R88, 0x1 ;  /* 0x000000580b247211 */ /* 0x000fc600078c08ff */
[----:B------:R-:W1:Y:S01]  /*4ec0*/  MUFU.EX2 R164, R13 ;  /* 0x0000000d00a47308 */ /* 0x000e620000000800 */
[----:B------:R-:W-:Y:S01]  /*4ed0*/  LEA.HI.X.SX32 R37, R11, R4, 0x1, P6 ;  /* 0x000000040b257211 */ /* 0x000fe200030f0eff */
[----:B---3--:R-:W-:-:S06]  /*4ee0*/  FADD R8, R166, R8 ;  /* 0x00000008a6087221 */ /* 0x008fcc0000000000 */
[----:B------:R2:W3:Y:S01]  /*4ef0*/  MUFU.EX2 R161, R10 ;  /* 0x0000000a00a17308 */ /* 0x0004e20000000800 */
[----:B0-----:R-:W-:-:S07]  /*4f00*/  FADD R8, R163, R8 ;  /* 0x00000008a3087221 */ /* 0x001fce0000000000 */
[----:B------:R0:W4:Y:S01]  /*4f10*/  MUFU.EX2 R162, R9 ;  /* 0x0000000900a27308 */ /* 0x0001220000000800 */
[----:B--2---:R-:W-:Y:S02]  /*4f20*/  IMAD R10, R7, 0x2, R11 ;  /* 0x00000002070a7824 */ /* 0x004fe400078e020b */
[----:B-1----:R-:W-:-:S03]  /*4f30*/  FADD R8, R164, R8 ;  /* 0x00000008a4087221 */ /* 0x002fc60000000000 */
[C---:B------:R-:W-:Y:S02]  /*4f40*/  LEA R38, P6, R10.reuse, R88, 0x1 ;  /* 0x000000580a267211 */ /* 0x040fe400078c08ff */
[----:B------:R1:W2:Y:S01]  /*4f50*/  MUFU.EX2 R3, R6 ;  /* 0x0000000600037308 */ /* 0x0002a20000000800 */
[----:B0-----:R-:W-:Y:S01]  /*4f60*/  IMAD R9, R7, 0x2, R10 ;  /* 0x0000000207097824 */ /* 0x001fe200078e020a */
[----:B------:R-:W-:-:S04]  /*4f70*/  LEA.HI.X.SX32 R39, R10, R4, 0x1, P6 ;  /* 0x000000040a277211 */ /* 0x000fc800030f0eff */
[----:B------:R-:W-:Y:S02]  /*4f80*/  LEA R40, P6, R9, R88, 0x1 ;  /* 0x0000005809287211 */ /* 0x000fe400078c08ff */
[----:B------:R0:W2:Y:S01]  /*4f90*/  MUFU.EX2 R160, R5 ;  /* 0x0000000500a07308 */ /* 0x0000a20000000800 */
[----:B-1----:R-:W-:Y:S01]  /*4fa0*/  IMAD R6, R7, 0x2, R9 ;  /* 0x0000000207067824 */ /* 0x002fe200078e0209 */
[----:B------:R-:W-:-:S04]  /*4fb0*/  LEA.HI.X.SX32 R41, R9, R4, 0x1, P6 ;  /* 0x0000000409297211 */ /* 0x000fc800030f0eff */
[----:B------:R-:W-:Y:S01]  /*4fc0*/  LEA R42, P6, R6, R88, 0x1 ;  /* 0x00000058062a7211 */ /* 0x000fe200078c08ff */
[----:B0-----:R-:W-:-:S03]  /*4fd0*/  IMAD R5, R7, 0x2, R6 ;  /* 0x0000000207057824 */ /* 0x001fc600078e0206 */
[----:B------:R-:W-:Y:S01]  /*4fe0*/  LEA.HI.X.SX32 R43, R6, R4, 0x1, P6 ;  /* 0x00000004062b7211 */ /* 0x000fe200030f0eff */
[----:B---3--:R-:W-:Y:S01]  /*4ff0*/  FADD R6, R161, R8 ;  /* 0x00000008a1067221 */ /* 0x008fe20000000000 */
[----:B------:R-:W-:Y:S01]  /*5000*/  IMAD R8, R7, 0x2, R5 ;  /* 0x0000000207087824 */ /* 0x000fe200078e0205 */
[C---:B------:R-:W-:Y:S02]  /*5010*/  LEA R44, P6, R5.reuse, R88, 0x1 ;  /* 0x00000058052c7211 */ /* 0x040fe400078c08ff */
[----:B----4-:R-:W-:Y:S02]  /*5020*/  FADD R6, R162, R6 ;  /* 0x00000006a2067221 */ /* 0x010fe40000000000 */
[----:B------:R-:W-:Y:S02]  /*5030*/  LEA.HI.X.SX32 R45, R5, R4, 0x1, P6 ;  /* 0x00000004052d7211 */ /* 0x000fe400030f0eff */
[----:B--2---:R-:W-:Y:S01]  /*5040*/  FADD R6, R3, R6 ;  /* 0x0000000603067221 */ /* 0x004fe20000000000 */
[----:B------:R-:W-:Y:S01]  /*5050*/  LEA R46, P6, R8, R88, 0x1 ;  /* 0x00000058082e7211 */ /* 0x000fe200078c08ff */
[----:B------:R-:W-:-:S02]  /*5060*/  IMAD R5, R7, 0x2, R8 ;  /* 0x0000000207057824 */ /* 0x000fc400078e0208 */
[----:B------:R-:W-:Y:S01]  /*5070*/  FADD R6, R160, R6 ;  /* 0x00000006a0067221 */ /* 0x000fe20000000000 */
[----:B------:R-:W-:Y:S01]  /*5080*/  LEA.HI.X.SX32 R47, R8, R4, 0x1, P6 ;  /* 0x00000004082f7211 */ /* 0x000fe200030f0eff */
[----:B------:R-:W-:Y:S01]  /*5090*/  IMAD R8, R7, 0x2, R5 ;  /* 0x0000000207087824 */ /* 0x000fe200078e0205 */
[C---:B------:R-:W-:Y:S02]  /*50a0*/  LEA R48, P6, R5.reuse, R88, 0x1 ;  /* 0x0000005805307211 */ /* 0x040fe400078c08ff */
[----:B------:R-:W0:Y:S02]  /*50b0*/  SHFL.BFLY PT, R9, R6, 0x10, 0x1f ;  /* 0x0e001f0006097f89 */ /* 0x000e2400000e0000 */
        /* <DEDUP_REMOVED lines=11> */
[C---:B------:R-:W-:Y:S01]  /*5170*/  LEA R56, P6, R5.reuse, R88, 0x1 ;  /* 0x0000005805387211 */ /* 0x040fe200078c08ff */
[----:B0-----:R-:W-:Y:S01]  /*5180*/  FADD R9, R6, R9 ;  /* 0x0000000906097221 */ /* 0x001fe20000000000 */
[----:B------:R-:W-:Y:S02]  /*5190*/  BAR.SYNC.DEFER_BLOCKING 0x0 ;  /* 0x0000000000007b1d */ /* 0x000fe40000010000 */
[----:B------:R-:W-:Y:S01]  /*51a0*/  LEA.HI.X.SX32 R57, R5, R4, 0x1, P6 ;  /* 0x0000000405397211 */ /* 0x000fe200030f0eff */
[----:B------:R-:W-:Y:S01]  /*51b0*/  IMAD R5, R7, 0x2, R8 ;  /* 0x0000000207057824 */ /* 0x000fe200078e0208 */
[----:B------:R-:W-:-:S03]  /*51c0*/  LEA R58, P6, R8, R88, 0x1 ;  /* 0x00000058083a7211 */ /* 0x000fc600078c08ff */
[----:B------:R-:W-:Y:S01]  /*51d0*/  IMAD R6, R7, 0x2, R5 ;  /* 0x0000000207067824 */ /* 0x000fe200078e0205 */
[----:B------:R-:W-:Y:S02]  /*51e0*/  LEA.HI.X.SX32 R59, R8, R4, 0x1, P6 ;  /* 0x00000004083b7211 */ /* 0x000fe400030f0eff */
[----:B------:R-:W-:-:S04]  /*51f0*/  LEA R60, P6, R5, R88, 0x1 ;  /* 0x00000058053c7211 */ /* 0x000fc800078c08ff */
[----:B------:R-:W-:Y:S01]  /*5200*/  LEA.HI.X.SX32 R61, R5, R4, 0x1, P6 ;  /* 0x00000004053d7211 */ /* 0x000fe200030f0eff */
[----:B------:R-:W-:Y:S01]  /*5210*/  IMAD R5, R7, 0x2, R6 ;  /* 0x0000000207057824 */ /* 0x000fe200078e0206 */
[----:B------:R-:W-:-:S04]  /*5220*/  LEA R62, P6, R6, R88, 0x1 ;  /* 0x00000058063e7211 */ /* 0x000fc800078c08ff */
[----:B------:R-:W-:Y:S01]  /*5230*/  LEA.HI.X.SX32 R63, R6, R4, 0x1, P6 ;  /* 0x00000004063f7211 */ /* 0x000fe200030f0eff */
[----:B------:R-:W-:Y:S01]  /*5240*/  IMAD R6, R7, 0x2, R5 ;  /* 0x0000000207067824 */ /* 0x000fe200078e0205 */
[C---:B------:R-:W-:Y:S01]  /*5250*/  LEA R64, P6, R5.reuse, R88, 0x1 ;  /* 0x0000005805407211 */ /* 0x040fe200078c08ff */
[----:B------:R-:W-:Y:S03]  /*5260*/  @!P4 STS [R226+UR58], R9 ;  /* 0x00000009e200c988 */ /* 0x000fe6000800083a */
[----:B------:R-:W-:Y:S01]  /*5270*/  LEA.HI.X.SX32 R65, R5, R4, 0x1, P6 ;  /* 0x0000000405417211 */ /* 0x000fe200030f0eff */
[C---:B------:R-:W-:Y:S01]  /*5280*/  IMAD R5, R7.reuse, 0x2, R6 ;  /* 0x0000000207057824 */ /* 0x040fe200078e0206 */
[C---:B------:R-:W-:Y:S01]  /*5290*/  LEA R66, P6, R6.reuse, R88, 0x1 ;  /* 0x0000005806427211 */ /* 0x040fe200078c08ff */
[----:B------:R-:W-:Y:S03]  /*52a0*/  BAR.SYNC.DEFER_BLOCKING 0x0 ;  /* 0x0000000000007b1d */ /* 0x000fe60000010000 */
        /* <DEDUP_REMOVED lines=10> */
[C---:B------:R-:W-:Y:S01]  /*5350*/  IMAD R5, R7.reuse, 0x2, R6 ;  /* 0x0000000207057824 */ /* 0x040fe200078e0206 */
[C---:B------:R-:W-:Y:S01]  /*5360*/  LEA R74, P6, R6.reuse, R88, 0x1 ;  /* 0x00000058064a7211 */ /* 0x040fe200078c08ff */
[----:B------:R-:W0:Y:S03]  /*5370*/  @!P5 LDS R87, [R219] ;  /* 0x00000000db57d984 */ /* 0x000e260000000800 */
        /* <DEDUP_REMOVED lines=17> */
[----:B------:R-:W-:Y:S02]  /*5490*/  PRMT R218, RZ, 0x7610, R218 ;  /* 0x00007610ffda7816 */ /* 0x000fe400000000da */
[----:B------:R-:W-:Y:S02]  /*54a0*/  PRMT R213, RZ, 0x7610, R213 ;  /* 0x00007610ffd57816 */ /* 0x000fe400000000d5 */
[----:B------:R-:W-:Y:S01]  /*54b0*/  PRMT R212, RZ, 0x7610, R212 ;  /* 0x00007610ffd47816 */ /* 0x000fe200000000d4 */
[----:B0-----:R-:W0:Y:S01]  /*54c0*/  SHFL.BFLY PT, R8, R87, 0x1, 0x1f ;  /* 0x0c201f0057087f89 */ /* 0x001e2200000e0000 */
[----:B------:R-:W-:Y:S02]  /*54d0*/  PRMT R211, RZ, 0x7610, R211 ;  /* 0x00007610ffd37816 */ /* 0x000fe400000000d3 */
[----:B------:R-:W-:-:S02]  /*54e0*/  PRMT R210, RZ, 0x7610, R210 ;  /* 0x00007610ffd27816 */ /* 0x000fc400000000d2 */
[----:B------:R-:W-:Y:S02]  /*54f0*/  PRMT R209, RZ, 0x7610, R209 ;  /* 0x00007610ffd17816 */ /* 0x000fe400000000d1 */
[----:B------:R-:W-:Y:S02]  /*5500*/  PRMT R208, RZ, 0x7610, R208 ;  /* 0x00007610ffd07816 */ /* 0x000fe400000000d0 */
[----:B------:R-:W-:Y:S02]  /*5510*/  PRMT R207, RZ, 0x7610, R207 ;  /* 0x00007610ffcf7816 */ /* 0x000fe400000000cf */
[----:B------:R-:W-:Y:S02]  /*5520*/  PRMT R206, RZ, 0x7610, R206 ;  /* 0x00007610ffce7816 */ /* 0x000fe400000000ce */
[----:B------:R-:W-:Y:S02]  /*5530*/  PRMT R205, RZ, 0x7610, R205 ;  /* 0x00007610ffcd7816 */ /* 0x000fe400000000cd */
[----:B------:R-:W-:-:S02]  /*5540*/  PRMT R204, RZ, 0x7610, R204 ;  /* 0x00007610ffcc7816 */ /* 0x000fc400000000cc */
[----:B------:R-:W-:Y:S02]  /*5550*/  PRMT R203, RZ, 0x7610, R203 ;  /* 0x00007610ffcb7816 */ /* 0x000fe400000000cb */
[----:B------:R-:W-:Y:S02]  /*5560*/  PRMT R202, RZ, 0x7610, R202 ;  /* 0x00007610ffca7816 */ /* 0x000fe400000000ca */
[----:B------:R-:W-:Y:S02]  /*5570*/  PRMT R201, RZ, 0x7610, R201 ;  /* 0x00007610ffc97816 */ /* 0x000fe400000000c9 */
[----:B------:R-:W-:Y:S01]  /*5580*/  PRMT R200, RZ, 0x7610, R200 ;  /* 0x00007610ffc87816 */ /* 0x000fe200000000c8 */
[----:B0-----:R-:W-:Y:S01]  /*5590*/  FADD R7, R87, R8 ;  /* 0x0000000857077221 */ /* 0x001fe20000000000 */
[----:B------:R-:W-:Y:S02]  /*55a0*/  PRMT R199, RZ, 0x7610, R199 ;  /* 0x00007610ffc77816 */ /* 0x000fe400000000c7 */
[----:B------:R-:W-:-:S02]  /*55b0*/  PRMT R198, RZ, 0x7610, R198 ;  /* 0x00007610ffc67816 */ /* 0x000fc400000000c6 */
[----:B------:R0:W-:Y:S01]  /*55c0*/  @P0 STS [R219], R7 ;  /* 0x00000007db000388 */ /* 0x0001e20000000800 */
[----:B------:R-:W-:Y:S02]  /*55d0*/  PRMT R197, RZ, 0x7610, R197 ;  /* 0x00007610ffc57816 */ /* 0x000fe400000000c5 */
[----:B------:R-:W-:Y:S01]  /*55e0*/  PRMT R196, RZ, 0x7610, R196 ;  /* 0x00007610ffc47816 */ /* 0x000fe200000000c4 */
[----:B------:R-:W-:Y:S01]  /*55f0*/  BAR.SYNC.DEFER_BLOCKING 0x0 ;  /* 0x0000000000007b1d */ /* 0x000fe20000010000 */
[----:B------:R-:W-:Y:S02]  /*5600*/  PRMT R195, RZ, 0x7610, R195 ;  /* 0x00007610ffc37816 */ /* 0x000fe400000000c3 */
[C---:B------:R-:W-:Y:S02]  /*5610*/  LEA R86, P6, R6.reuse, R88, 0x1 ;  /* 0x0000005806567211 */ /* 0x040fe400078c08ff */
[----:B------:R-:W-:Y:S02]  /*5620*/  PRMT R35, RZ, 0x7610, R35 ;  /* 0x00007610ff237816 */ /* 0x000fe40000000023 */
[----:B------:R-:W-:Y:S01]  /*5630*/  LEA.HI.X.SX32 R87, R6, R4, 0x1, P6 ;  /* 0x0000000406577211 */ /* 0x000fe200030f0eff */
[----:B0-----:R0:W5:Y:S01]  /*5640*/  LDL.LU R219, [R1+0x218] ;  /* 0x0002180001db7983 */ /* 0x0011620000300800 */
[----:B------:R-:W-:-:S02]  /*5650*/  LEA R88, P6, R5, R88, 0x1 ;  /* 0x0000005805587211 */ /* 0x000fc400078c08ff */
[----:B------:R-:W-:Y:S02]  /*5660*/  PRMT R33, RZ, 0x7610, R33 ;  /* 0x00007610ff217816 */ /* 0x000fe40000000021 */
[----:B------:R-:W-:Y:S01]  /*5670*/  LEA.HI.X.SX32 R89, R5, R4, 0x1, P6 ;  /* 0x0000000405597211 */ /* 0x000fe200030f0eff */
[----:B------:R-:W2:Y:S04]  /*5680*/  @P2 LDG.E.U16 R218, desc[UR6][R156.64] ;  /* 0x000000069cda2981 */ /* 0x000ea8000c1e1500 */
[----:B------:R-:W3:Y:S04]  /*5690*/  @P2 LDG.E.U16 R213, desc[UR6][R154.64] ;  /* 0x000000069ad52981 */ /* 0x000ee8000c1e1500 */
[----:B------:R-:W4:Y:S04]  /*56a0*/  @P2 LDG.E.U16 R212, desc[UR6][R150.64] ;  /* 0x0000000696d42981 */ /* 0x000f28000c1e1500 */
        /* <DEDUP_REMOVED lines=17> */
[----:B------:R-:W-:-:S02]  /*57c0*/  PRMT R31, RZ, 0x7610, R31 ;  /* 0x00007610ff1f7816 */ /* 0x000fc4000000001f */
[----:B------:R-:W-:Y:S01]  /*57d0*/  PRMT R29, RZ, 0x7610, R29 ;  /* 0x00007610ff1d7816 */ /* 0x000fe2000000001d */
[----:B------:R-:W4:Y:S01]  /*57e0*/  @P2 LDG.E.U16 R35, desc[UR6][R220.64] ;  /* 0x00000006dc232981 */ /* 0x000f22000c1e1500 */
[----:B------:R-:W-:Y:S02]  /*57f0*/  PRMT R27, RZ, 0x7610, R27 ;  /* 0x00007610ff1b7816 */ /* 0x000fe4000000001b */
[----:B------:R-:W-:Y:S01]  /*5800*/  PRMT R25, RZ, 0x7610, R25 ;  /* 0x00007610ff197816 */ /* 0x000fe20000000019 */
[----:B------:R-:W4:Y:S01]  /*5810*/  @P2 LDG.E.U16 R33, desc[UR6][R214.64] ;  /* 0x00000006d6212981 */ /* 0x000f22000c1e1500 */
[----:B------:R-:W-:Y:S02]  /*5820*/  PRMT R23, RZ, 0x7610, R23 ;  /* 0x00007610ff177816 */ /* 0x000fe40000000017 */
[----:B------:R-:W-:Y:S01]  /*5830*/  PRMT R21, RZ, 0x7610, R21 ;  /* 0x00007610ff157816 */ /* 0x000fe20000000015 */
        /* <DEDUP_REMOVED lines=22> */
[----:B------:R-:W-:-:S03]  /*59a0*/  PRMT R22, RZ, 0x7610, R22 ;  /* 0x00007610ff167816 */ /* 0x000fc60000000016 */
[----:B------:R-:W4:Y:S01]  /*59b0*/  @P2 LDG.E.U16 R15, desc[UR6][R42.64] ;  /* 0x000000062a0f2981 */ /* 0x000f22000c1e1500 */
[----:B------:R-:W-:-:S03]  /*59c0*/  PRMT R20, RZ, 0x7610, R20 ;  /* 0x00007610ff147816 */ /* 0x000fc60000000014 */
[----:B------:R-:W4:Y:S01]  /*59d0*/  @P2 LDG.E.U16 R13, desc[UR6][R50.64] ;  /* 0x00000006320d2981 */ /* 0x000f22000c1e1500 */
[----:B------:R-:W-:-:S03]  /*59e0*/  PRMT R18, RZ, 0x7610, R18 ;  /* 0x00007610ff127816 */ /* 0x000fc60000000012 */
[----:B------:R-:W4:Y:S04]  /*59f0*/  @P2 LDG.E.U16 R11, desc[UR6][R58.64] ;  /* 0x000000063a0b2981 */ /* 0x000f28000c1e1500 */
[----:B------:R-:W4:Y:S04]  /*5a00*/  @P2 LDG.E.U16 R9, desc[UR6][R66.64] ;  /* 0x0000000642092981 */ /* 0x000f28000c1e1500 */
[----:B------:R-:W4:Y:S04]  /*5a10*/  @P2 LDG.E.U16 R7, desc[UR6][R74.64] ;  /* 0x000000064a072981 */ /* 0x000f28000c1e1500 */
[----:B------:R-:W4:Y:S01]  /*5a20*/  @P2 LDG.E.U16 R5, desc[UR6][R82.64] ;  /* 0x0000000652052981 */ /* 0x000f22000c1e1500 */
[----:B------:R-:W-:-:S03]  /*5a30*/  PRMT R16, RZ, 0x7610, R16 ;  /* 0x00007610ff107816 */ /* 0x000fc60000000010 */
        /* <DEDUP_REMOVED lines=20> */
[----:B------:R0:W5:Y:S01]  /*5b80*/  LDL.LU.64 R220, [R1+0x210] ;  /* 0x0002100001dc7983 */ /* 0x0001620000300a00 */
[----:B------:R-:W-:-:S02]  /*5b90*/  PRMT R4, RZ, 0x7610, R4 ;  /* 0x00007610ff047816 */ /* 0x000fc40000000004 */
[----:B------:R-:W-:Y:S02]  /*5ba0*/  PRMT R251, RZ, 0x7610, R251 ;  /* 0x00007610fffb7816 */ /* 0x000fe400000000fb */
[----:B------:R-:W-:Y:S02]  /*5bb0*/  PRMT R247, RZ, 0x7610, R247 ;  /* 0x00007610fff77816 */ /* 0x000fe400000000f7 */
[----:B------:R-:W-:Y:S01]  /*5bc0*/  PRMT R243, RZ, 0x7610, R243 ;  /* 0x00007610fff37816 */ /* 0x000fe200000000f3 */
[----:B------:R-:W4:Y:S01]  /*5bd0*/  @P2 LDG.E.U16 R4, desc[UR6][R84.64] ;  /* 0x0000000654042981 */ /* 0x000f22000c1e1500 */
[----:B------:R-:W-:Y:S02]  /*5be0*/  PRMT R239, RZ, 0x7610, R239 ;  /* 0x00007610ffef7816 */ /* 0x000fe400000000ef */
[----:B------:R-:W-:Y:S01]  /*5bf0*/  PRMT R217, RZ, 0x7610, R217 ;  /* 0x00007610ffd97816 */ /* 0x000fe200000000d9 */
[----:B------:R0:W5:Y:S01]  /*5c00*/  @P2 LDG.E.U16 R251, desc[UR6][R46.64] ;  /* 0x000000062efb2981 */ /* 0x000162000c1e1500 */
[----:B------:R-:W-:-:S02]  /*5c10*/  PRMT R172, RZ, 0x7610, R172 ;  /* 0x00007610ffac7816 */ /* 0x000fc400000000ac */
[----:B------:R-:W-:Y:S01]  /*5c20*/  PRMT R250, RZ, 0x7610, R250 ;  /* 0x00007610fffa7816 */ /* 0x000fe200000000fa */
[----:B------:R0:W5:Y:S01]  /*5c30*/  @P2 LDG.E.U16 R247, desc[UR6][R54.64] ;  /* 0x0000000636f72981 */ /* 0x000162000c1e1500 */
[----:B------:R-:W-:Y:S02]  /*5c40*/  PRMT R246, RZ, 0x7610, R246 ;  /* 0x00007610fff67816 */ /* 0x000fe400000000f6 */
[----:B------:R-:W-:Y:S01]  /*5c50*/  PRMT R242, RZ, 0x7610, R242 ;  /* 0x00007610fff27816 */ /* 0x000fe200000000f2 */
[----:B------:R0:W5:Y:S01]  /*5c60*/  @P2 LDG.E.U16 R243, desc[UR6][R62.64] ;  /* 0x000000063ef32981 */ /* 0x000162000c1e1500 */
[----:B------:R-:W-:Y:S02]  /*5c70*/  PRMT R238, RZ, 0x7610, R238 ;  /* 0x00007610ffee7816 */ /* 0x000fe400000000ee */
[----:B------:R-:W-:Y:S01]  /*5c80*/  PRMT R173, RZ, 0x7610, R173 ;  /* 0x00007610ffad7816 */ /* 0x000fe200000000ad */
[----:B------:R0:W5:Y:S01]  /*5c90*/  @P2 LDG.E.U16 R239, desc[UR6][R70.64] ;  /* 0x0000000646ef2981 */ /* 0x000162000c1e1500 */
[----:B------:R-:W-:-:S03]  /*5ca0*/  PRMT R171, RZ, 0x7610, R171 ;  /* 0x00007610ffab7816 */ /* 0x000fc600000000ab */
[----:B------:R0:W5:Y:S04]  /*5cb0*/  @P2 LDG.E.U16 R217, desc[UR6][R78.64] ;  /* 0x000000064ed92981 */ /* 0x000168000c1e1500 */
[----:B------:R0:W5:Y:S04]  /*5cc0*/  @P2 LDG.E.U16 R172, desc[UR6][R86.64] ;  /* 0x0000000656ac2981 */ /* 0x000168000c1e1500 */
[----:B------:R0:W5:Y:S04]  /*5cd0*/  @P2 LDG.E.U16 R250, desc[UR6][R48.64] ;  /* 0x0000000630fa2981 */ /* 0x000168000c1e1500 */
[----:B------:R0:W5:Y:S04]  /*5ce0*/  @P2 LDG.E.U16 R246, desc[UR6][R56.64] ;  /* 0x0000000638f62981 */ /* 0x000168000c1e1500 */
[----:B------:R0:W5:Y:S04]  /*5cf0*/  @P2 LDG.E.U16 R242, desc[UR6][R64.64] ;  /* 0x0000000640f22981 */ /* 0x000168000c1e1500 */
[----:B------:R0:W5:Y:S04]  /*5d00*/  @P2 LDG.E.U16 R238, desc[UR6][R72.64] ;  /* 0x0000000648ee2981 */ /* 0x000168000c1e1500 */
[----:B------:R0:W5:Y:S04]  /*5d10*/  @P2 LDG.E.U16 R173, desc[UR6][R80.64] ;  /* 0x0000000650ad2981 */ /* 0x000168000c1e1500 */
[----:B------:R0:W5:Y:S04]  /*5d20*/  @P2 LDG.E.U16 R171, desc[UR6][R88.64] ;  /* 0x0000000658ab2981 */ /* 0x000168000c1e1500 */
[----:B--2---:R1:W-:Y:S04]  /*5d30*/  STL [R1+0x134], R218 ;  /* 0x000134da01007387 */ /* 0x0043e80000100800 */
[----:B-1----:R0:W5:Y:S04]  /*5d40*/  LDL.LU R218, [R1+0x20c] ;  /* 0x00020c0001da7983 */ /* 0x0021680000300800 */
[----:B---3--:R1:W-:Y:S04]  /*5d50*/  STL [R1+0x130], R213 ;  /* 0x000130d501007387 */ /* 0x0083e80000100800 */
[----:B-1----:R0:W5:Y:S04]  /*5d60*/  LDL.LU R213, [R1+0x208] ;  /* 0x0002080001d57983 */ /* 0x0021680000300800 */
[----:B------:R0:W5:Y:S04]  /*5d70*/  LDL.LU.64 R214, [R1+0x200] ;  /* 0x0002000001d67983 */ /* 0x0001680000300a00 */
[----:B----4-:R1:W-:Y:S04]  /*5d80*/  STL [R1+0x12c], R212 ;  /* 0x00012cd401007387 */ /* 0x0103e80000100800 */
[----:B-1----:R0:W5:Y:S04]  /*5d90*/  LDL.LU R212, [R1+0x1fc] ;  /* 0x0001fc0001d47983 */ /* 0x0021680000300800 */
[----:B------:R1:W-:Y:S04]  /*5da0*/  STL [R1+0x128], R211 ;  /* 0x000128d301007387 */ /* 0x0003e80000100800 */
        /* <DEDUP_REMOVED lines=31> */
[----:B------:R-:W-:Y:S04]  /*5fa0*/  STL [R1+0xe8], R195 ;  /* 0x0000e8c301007387 */ /* 0x000fe80000100800 */
[----:B------:R-:W1:Y:S01]  /*5fb0*/  LDS R195, [R216+UR58] ;  /* 0x0000003ad8c37984 */ /* 0x000e620008000800 */
[----:B------:R-:W-:Y:S06]  /*5fc0*/  BAR.SYNC.DEFER_BLOCKING 0x0 ;  /* 0x0000000000007b1d */ /* 0x000fec0000010000 */
[----:B------:R2:W-:Y:S04]  /*5fd0*/  STS.U16 [R2+UR58], R35 ;  /* 0x0000002302007988 */ /* 0x0005e8000800043a */
[----:B------:R-:W-:Y:S01]  /*5fe0*/  STS.U16 [R2+UR58+0x400], R33 ;  /* 0x0004002102007988 */ /* 0x000fe2000800043a */
[----:B--2---:R-:W-:-:S03]  /*5ff0*/  LOP3.LUT R35, R2, 0x20, RZ, 0x3c, !PT ;  /* 0x0000002002237812 */ /* 0x004fc600078e3cff */
[----:B------:R-:W-:Y:S04]  /*6000*/  STS.U16 [R2+UR58+0x800], R31 ;  /* 0x0008001f02007988 */ /* 0x000fe8000800043a */
        /* <DEDUP_REMOVED lines=12> */
[----:B------:R2:W-:Y:S04]  /*60d0*/  STS.U16 [R2+UR58+0x3c00], R5 ;  /* 0x003c000502007988 */ /* 0x0005e8000800043a */
        /* <DEDUP_REMOVED lines=9> */
[----:B------:R-:W-:Y:S01]  /*6170*/  STS.U16 [R35+UR58+0x2500], R16 ;  /* 0x0025001023007988 */ /* 0x000fe2000800043a */
[----:B--2---:R-:W-:-:S03]  /*6180*/  F2FP.F16.F32.PACK_AB R5, R194, R193 ;  /* 0x000000c1c205723e */ /* 0x004fc600000000ff */
[----:B------:R-:W-:Y:S04]  /*6190*/  STS.U16 [R35+UR58+0x2900], R14 ;  /* 0x0029000e23007988 */ /* 0x000fe8000800043a */
[----:B------:R-:W-:Y:S04]  /*61a0*/  STS.U16 [R35+UR58+0x2d00], R12 ;  /* 0x002d000c23007988 */ /* 0x000fe8000800043a */
[----:B-1----:R1:W-:Y:S04]  /*61b0*/  STL [R1+0x138], R195 ;  /* 0x000138c301007387 */ /* 0x0023e80000100800 */
[----:B------:R-:W-:Y:S04]  /*61c0*/  STS.U16 [R35+UR58+0x3100], R10 ;  /* 0x0031000a23007988 */ /* 0x000fe8000800043a */
[----:B------:R-:W-:Y:S04]  /*61d0*/  STS.U16 [R35+UR58+0x3500], R8 ;  /* 0x0035000823007988 */ /* 0x000fe8000800043a */
[----:B-1----:R0:W5:Y:S01]  /*61e0*/  LDL.LU R195, [R1+0x1b8] ;  /* 0x0001b80001c37983 */ /* 0x0021620000300800 */
[----:B------:R-:W-:-:S03]  /*61f0*/  F2FP.F16.F32.PACK_AB R7, R190, R189 ;  /* 0x000000bdbe07723e */ /* 0x000fc600000000ff */
[----:B------:R1:W-:Y:S04]  /*6200*/  STS.U16 [R35+UR58+0x3900], R6 ;  /* 0x0039000623007988 */ /* 0x0003e8000800043a */
[----:B------:R0:W5:Y:S04]  /*6210*/  LDL.LU R194, [R1+0x1b4] ;  /* 0x0001b40001c27983 */ /* 0x0001680000300800 */
[----:B------:R0:W5:Y:S01]  /*6220*/  LDL.LU R193, [R1+0x1b0] ;  /* 0x0001b00001c17983 */ /* 0x0001620000300800 */
[----:B-1----:R-:W-:-:S03]  /*6230*/  F2FP.F16.F32.PACK_AB R6, R192, R191 ;  /* 0x000000bfc006723e */ /* 0x002fc600000000ff */
[----:B------:R0:W5:Y:S01]  /*6240*/  LDL.LU R192, [R1+0x1ac] ;  /* 0x0001ac0001c07983 */ /* 0x0001620000300800 */
[----:B------:R-:W-:-:S03]  /*6250*/  F2FP.F16.F32.PACK_AB R8, R188, R187 ;  /* 0x000000bbbc08723e */ /* 0x000fc600000000ff */
[----:B------:R0:W5:Y:S01]  /*6260*/  LDL.LU R191, [R1+0x1a8] ;  /* 0x0001a80001bf7983 */ /* 0x0001620000300800 */
[----:B------:R-:W-:-:S03]  /*6270*/  F2FP.F16.F32.PACK_AB R9, R186, R185 ;  /* 0x000000b9ba09723e */ /* 0x000fc600000000ff */
[----:B------:R0:W5:Y:S04]  /*6280*/  LDL.LU R190, [R1+0x1a4] ;  /* 0x0001a40001be7983 */ /* 0x0001680000300800 */
        /* <DEDUP_REMOVED lines=30> */
[----:B------:R0:W5:Y:S04]  /*6470*/  LDL.LU R163, [R1+0x150] ;  /* 0x0001500001a37983 */ /* 0x0001680000300800 */
[----:B------:R0:W5:Y:S04]  /*6480*/  LDL.LU R162, [R1+0x14c] ;  /* 0x00014c0001a27983 */ /* 0x0001680000300800 */
[----:B------:R0:W5:Y:S04]  /*6490*/  LDL.LU R161, [R1+0x148] ;  /* 0x0001480001a17983 */ /* 0x0001680000300800 */
[----:B------:R0:W5:Y:S04]  /*64a0*/  LDL.LU R160, [R1+0x144] ;  /* 0x0001440001a07983 */ /* 0x0001680000300800 */
[----:B------:R0:W5:Y:S01]  /*64b0*/  LDL.LU R3, [R1+0x140] ;  /* 0x0001400001037983 */ /* 0x0001620000300800 */
[----:B------:R-:W-:-:S04]  /*64c0*/  UIADD3 UR63, UPT, UPT, UR59, 0x80, URZ ;  /* 0x000000803b3f7890 */ /* 0x000fc8000fffe0ff */
[----:B------:R-:W-:Y:S01]  /*64d0*/  UIADD3 UR14, UPT, UPT, UR14, UR63, URZ ;  /* 0x0000003f0e0e7290 */ /* 0x000fe2000fffe0ff */
[----:B------:R1:W-:Y:S03]  /*64e0*/  STS.U16 [R35+UR58+0x3d00], R4 ;  /* 0x003d000423007988 */ /* 0x0003e6000800043a */
[----:B------:R-:W-:Y:S01]  /*64f0*/  ULEA UR64, UR64, UR14, 0x3 ;  /* 0x0000000e40407291 */ /* 0x000fe2000f8e18ff */
[----:B-1----:R-:W-:Y:S01]  /*6500*/  F2FP.F16.F32.PACK_AB R4, R168, R170 ;  /* 0x000000aaa804723e */ /* 0x002fe200000000ff */
[----:B0-----:R-:W-:Y:S10]  /*6510*/  @!P2 BRA `(.L_x_9) ;  /* 0x000000000008a947 */ /* 0x001ff40003800000 */
[----:B------:R0:W-:Y:S01]  /*6520*/  STTM.16dp32bit_t0_t15.x16 tmem[UR64], R4 ;  /* 0x00000004000079ed */ /* 0x0001e20008a00040 */
[----:B------:R0:W-:Y:S02]  /*6530*/  STTM.16dp32bit_t16_t31.x16 tmem[UR64+0x10], R4 ;  /* 0x00001004000079ed */ /* 0x0001e40008a20040 */
.L_x_9:
[----:B------:R-:W2:Y:S04]  /*6540*/  LDL.LU R23, [R1+0x134] ;  /* 0x0001340001177983 */ /* 0x000ea80000300800 */
[----:B------:R-:W3:Y:S04]  /*6550*/  LDL.LU R22, [R1+0x12c] ;  /* 0x00012c0001167983 */ /* 0x000ee80000300800 */
[----:B------:R-:W4:Y:S04]  /*6560*/  LDL.LU R21, [R1+0x124] ;  /* 0x0001240001157983 */ /* 0x000f280000300800 */
[----:B------:R-:W4:Y:S04]  /*6570*/  LDL.LU R20, [R1+0x11c] ;  /* 0x00011c0001147983 */ /* 0x000f280000300800 */
[----:B0-----:R-:W4:Y:S04]  /*6580*/  LDL.LU R19, [R1+0x114] ;  /* 0x0001140001137983 */ /* 0x001f280000300800 */
[----:B------:R-:W4:Y:S04]  /*6590*/  LDL.LU R18, [R1+0x10c] ;  /* 0x00010c0001127983 */ /* 0x000f280000300800 */
        /* <DEDUP_REMOVED lines=13> */
[----:B------:R-:W4:Y:S01]  /*6670*/  LDL.LU R4, [R1+0xe8] ;  /* 0x0000e80001047983 */ /* 0x000f220000300800 */
[----:B------:R-:W-:Y:S01]  /*6680*/  FADD R168, -R169, -INF ;  /* 0xff800000a9a87421 */ /* 0x000fe20000000100 */
[----:B------:R-:W-:-:S02]  /*6690*/  UIADD3 UR65, UPT, UPT, UR65, -0x40, URZ ;  /* 0xffffffc041417890 */ /* 0x000fc4000fffe0ff */
[----:B-----5:R-:W-:Y:S01]  /*66a0*/  STS.U16 [R252+UR58+0x2a00], R251 ;  /* 0x002a00fbfc007988 */ /* 0x020fe2000800043a */
[----:B------:R-:W-:-:S03]  /*66b0*/  FMUL R168, R168, 1.4426950216293334961 ;  /* 0x3fb8aa3ba8a87820 */ /* 0x000fc60000400000 */
[----:B------:R-:W-:Y:S03]  /*66c0*/  STS.U16 [R252+UR58+0x2e00], R247 ;  /* 0x002e00f7fc007988 */ /* 0x000fe6000800043a */
[----:B------:R-:W0:Y:S01]  /*66d0*/  MUFU.EX2 R168, R168 ;  /* 0x000000a800a87308 */ /* 0x000e220000000800 */
[----:B------:R-:W-:Y:S04]  /*66e0*/  STS.U16 [R252+UR58+0x3200], R243 ;  /* 0x003200f3fc007988 */ /* 0x000fe8000800043a */
[----:B------:R-:W-:Y:S04]  /*66f0*/  STS.U16 [R252+UR58+0x3600], R239 ;  /* 0x003600effc007988 */ /* 0x000fe8000800043a */
[----:B------:R-:W-:Y:S04]  /*6700*/  STS.U16 [R252+UR58+0x3a00], R217 ;  /* 0x003a00d9fc007988 */ /* 0x000fe8000800043a */
[----:B------:R-:W-:Y:S04]  /*6710*/  STS.U16 [R252+UR58+0x3e00], R172 ;  /* 0x003e00acfc007988 */ /* 0x000fe8000800043a */
[----:B--2---:R-:W-:Y:S04]  /*6720*/  STS.U16 [R252+UR58+0x200], R23 ;  /* 0x00020017fc007988 */ /* 0x004fe8000800043a */
[----:B---3--:R-:W-:Y:S04]  /*6730*/  STS.U16 [R252+UR58+0x600], R22 ;  /* 0x00060016fc007988 */ /* 0x008fe8000800043a */
[----:B----4-:R-:W-:Y:S04]  /*6740*/  STS.U16 [R252+UR58+0xa00], R21 ;  /* 0x000a0015fc007988 */ /* 0x010fe8000800043a */
        /* <DEDUP_REMOVED lines=17> */
[----:B------:R2:W-:Y:S04]  /*6860*/  STS.U16 [R227+UR58+0x2b00], R250 ;  /* 0x002b00fae3007988 */ /* 0x0005e8000800043a */
[----:B------:R2:W-:Y:S04]  /*6870*/  STS.U16 [R227+UR58+0x2f00], R246 ;  /* 0x002f00f6e3007988 */ /* 0x0005e8000800043a */
[----:B------:R2:W-:Y:S04]  /*6880*/  STS.U16 [R227+UR58+0x3300], R242 ;  /* 0x003300f2e3007988 */ /* 0x0005e8000800043a */
[----:B------:R2:W-:Y:S04]  /*6890*/  STS.U16 [R227+UR58+0x3700], R238 ;  /* 0x003700eee3007988 */ /* 0x0005e8000800043a */
[----:B------:R2:W-:Y:S04]  /*68a0*/  STS.U16 [R227+UR58+0x3b00], R173 ;  /* 0x003b00ade3007988 */ /* 0x0005e8000800043a */
[----:B------:R2:W-:Y:S01]  /*68b0*/  STS.U16 [R227+UR58+0x3f00], R171 ;  /* 0x003f00abe3007988 */ /* 0x0005e2000800043a */
[----:B------:R-:W3:Y:S02]  /*68c0*/  FENCE.VIEW.ASYNC.T ;  /* 0x00000000000073c6 */ /* 0x000ee40000000200 */
[----:B---3--:R-:W-:Y:S06]  /*68d0*/  BAR.SYNC.DEFER_BLOCKING 0x0 ;  /* 0x0000000000007b1d */ /* 0x008fec0000010000 */
[----:B-1----:R-:W1:Y:S01]  /*68e0*/  LDTM.16dp32bit_t0_t15.x32 R4, tmem[UR60] ;  /* 0x0000003c000479ee */ /* 0x002e620008a80000 */
[----:B------:R-:W3:Y:S01]  /*68f0*/  LDTM.16dp32bit_t16_t31.x32 R4, tmem[UR60+0x20] ;  /* 0x0000203c000479ee */ /* 0x000ee20008aa0000 */
[----:B------:R-:W-:Y:S01]  /*6900*/  NOP ;  /* 0x0000000000007918 */ /* 0x000fe20000000000 */
[----:B0-----:R-:W-:Y:S05]  /*6910*/  @!P2 BRA `(.L_x_10) ;  /* 0x000000000088a947 */ /* 0x001fea0003800000 */
[C---:B-1-3--:R-:W-:Y:S01]  /*6920*/  FMUL R4, R168.reuse, R4 ;  /* 0x00000004a8047220 */ /* 0x04afe20000400000 */
[C---:B------:R-:W-:Y:S01]  /*6930*/  FMUL R5, R168.reuse, R5 ;  /* 0x00000005a8057220 */ /* 0x040fe20000400000 */
        /* <DEDUP_REMOVED lines=29> */
[----:B------:R-:W-:-:S04]  /*6b10*/  FMUL R35, R168, R35 ;  /* 0x00000023a8237220 */ /* 0x000fc80000400000 */
[----:B------:R0:W-:Y:S01]  /*6b20*/  STTM.16dp32bit_t0_t15.x32 tmem[UR60], R4 ;  /* 0x00000004000079ed */ /* 0x0001e20008a8003c */
[----:B------:R0:W-:Y:S02]  /*6b30*/  STTM.16dp32bit_t16_t31.x32 tmem[UR60+0x20], R4 ;  /* 0x00002004000079ed */ /* 0x0001e40008aa003c */
.L_x_10:
[----:B01-3--:R-:W3:Y:S01]  /*6b40*/  LDL.LU R4, [R1+0x138] ;  /* 0x0001380001047983 */ /* 0x00bee20000300800 */
[----:B------:R-:W-:Y:S01]  /*6b50*/  UISETP.GE.AND UP2, UPT, UR65, 0x1, UPT ;  /* 0x000000014100788c */ /* 0x000fe2000bf46270 */
[----:B------:R-:W0:Y:S02]  /*6b60*/  FENCE.VIEW.ASYNC.T ;  /* 0x00000000000073c6 */ /* 0x000e240000000200 */
[----:B0-----:R-:W-:Y:S06]  /*6b70*/  BAR.SYNC.DEFER_BLOCKING 0x0 ;  /* 0x0000000000007b1d */ /* 0x001fec0000010000 */
[----:B------:R0:W-:Y:S06]  /*6b80*/  MEMBAR.ALL.CTA ;  /* 0x0000000000007992 */ /* 0x0001ec0000008000 */
[----:B0-----:R-:W0:Y:S02]  /*6b90*/  FENCE.VIEW.ASYNC.S ;  /* 0x00000000000073c6 */ /* 0x001e240000000000 */
[----:B0-----:R-:W-:Y:S01]  /*6ba0*/  BAR.SYNC.DEFER_BLOCKING 0x0 ;  /* 0x0000000000007b1d */ /* 0x001fe20000010000 */
[----:B---3--:R-:W-:-:S05]  /*6bb0*/  FADD R168, R168, R4 ;  /* 0x00000004a8a87221 */ /* 0x008fca0000000000 */
[----:B------:R-:W-:Y:S05]  /*6bc0*/  @!P3 BRA `(.L_x_11) ;  /* 0x0000000000d8b947 */ /* 0x000fea0003800000 */
[----:B------:R-:W-:Y:S01]  /*6bd0*/  USHF.R.U32.HI UR14, URZ, 0x4, UR58 ;  /* 0x00000004ff0e7899 */ /* 0x000fe2000801163a */
[----:B------:R-:W-:Y:S01]  /*6be0*/  UMOV UR8, URZ ;  /* 0x000000ff00087c82 */ /* 0x000fe20008000000 */
[----:B------:R-:W-:Y:S02]  /*6bf0*/  UMOV UR4, UR61 ;  /* 0x0000003d00047c82 */ /* 0x000fe40008000000 */
[----:B------:R-:W-:Y:S01]  /*6c00*/  USGXT.U32 UR14, UR14, 0xe ;  /* 0x0000000e0e0e789a */ /* 0x000fe20008000000 */
[----:B------:R-:W-:Y:S01]  /*6c10*/  UMOV UR5, URZ ;  /* 0x000000ff00057c82 */ /* 0x000fe20008000000 */
[----:B------:R-:W-:Y:S02]  /*6c20*/  UIADD3 UR10, UPT, UPT, UR59, 0x88, URZ ;  /* 0x000000883b0a7890 */ /* 0x000fe4000fffe0ff */
[----:B------:R-:W-:Y:S01]  /*6c30*/  UIADD3 UR30, UP3, UPT, UR14, 0x2, URZ ;  /* 0x000000020e1e7890 */ /* 0x000fe2000ff7e0ff */
[----:B------:R-:W-:Y:S01]  /*6c40*/  UMOV UR48, UR4 ;  /* 0x0000000400307c82 */ /* 0x000fe20008000000 */
[----:B------:R-:W-:-:S02]  /*6c50*/  UIADD3 UR42, UPT, UPT, UR59, 0x90, URZ ;  /* 0x000000903b2a7890 */ /* 0x000fc4000fffe0ff */
[----:B------:R-:W-:Y:S02]  /*6c60*/  UIADD3.X UR31, UPT, UPT, UR8, 0x40004040, URZ, UP3, !UPT ;  /* 0x40004040081f7890 */ /* 0x000fe40009ffe4ff */
[----:B------:R-:W-:Y:S02]  /*6c70*/  UIADD3 UR34, UP6, UPT, UR30, 0x2, URZ ;  /* 0x000000021e227890 */ /* 0x000fe4000ffde0ff */
[----:B------:R-:W-:Y:S02]  /*6c80*/  UIADD3 UR36, UP3, UPT, UR30, 0x4, URZ ;  /* 0x000000041e247890 */ /* 0x000fe4000ff7e0ff */
[----:B------:R-:W-:Y:S02]  /*6c90*/  UIADD3 UR38, UP4, UPT, UR30, 0x3fe, URZ ;  /* 0x000003fe1e267890 */ /* 0x000fe4000ff9e0ff */
[----:B------:R-:W-:Y:S02]  /*6ca0*/  UIADD3 UR40, UP5, UPT, UR30, 0x400, URZ ;  /* 0x000004001e287890 */ /* 0x000fe4000ffbe0ff */
[----:B------:R-:W-:-:S02]  /*6cb0*/  UIADD3.X UR35, UPT, UPT, UR31, URZ, URZ, UP6, !UPT ;  /* 0x000000ff1f237290 */ /* 0x000fc4000b7fe4ff */
[----:B------:R-:W-:Y:S02]  /*6cc0*/  UIADD3 UR4, UP6, UPT, UR30, 0x402, URZ ;  /* 0x000004021e047890 */ /* 0x000fe4000ffde0ff */
[----:B------:R-:W-:Y:S02]  /*6cd0*/  UIADD3.X UR37, UPT, UPT, UR31, URZ, URZ, UP3, !UPT ;  /* 0x000000ff1f257290 */ /* 0x000fe40009ffe4ff */
[----:B------:R-:W-:Y:S02]  /*6ce0*/  UIADD3 UR43, UPT, UPT, UR59, 0x98, URZ ;  /* 0x000000983b2b7890 */ /* 0x000fe4000fffe0ff */
[----:B------:R-:W-:Y:S02]  /*6cf0*/  UIADD3 UR16, UP3, UPT, UR30, 0x404, URZ ;  /* 0x000004041e107890 */ /* 0x000fe4000ff7e0ff */
[----:B------:R-:W-:Y:S02]  /*6d00*/  UIADD3 UR44, UPT, UPT, UR59, 0xa0, URZ ;  /* 0x000000a03b2c7890 */ /* 0x000fe4000fffe0ff */
[----:B------:R-:W-:-:S02]  /*6d10*/  UIADD3.X UR39, UPT, UPT, UR31, URZ, URZ, UP4, !UPT ;  /* 0x000000ff1f277290 */ /* 0x000fc4000a7fe4ff */
[----:B------:R-:W-:Y:S02]  /*6d20*/  UIADD3 UR45, UPT, UPT, UR59, 0xa8, URZ ;  /* 0x000000a83b2d7890 */ /* 0x000fe4000fffe0ff */
[----:B------:R-:W-:Y:S02]  /*6d30*/  UIADD3.X UR41, UPT, UPT, UR31, URZ, URZ, UP5, !UPT ;  /* 0x000000ff1f297290 */ /* 0x000fe4000affe4ff */
[----:B------:R-:W-:Y:S02]  /*6d40*/  UIADD3 UR46, UPT, UPT, UR59, 0xb0, URZ ;  /* 0x000000b03b2e7890 */ /* 0x000fe4000fffe0ff */
[----:B------:R-:W-:Y:S01]  /*6d50*/  UIADD3.X UR5, UPT, UPT, UR31, URZ, URZ, UP6, !UPT ;  /* 0x000000ff1f057290 */ /* 0x000fe2000b7fe4ff */
[----:B------:R-:W-:Y:S01]  /*6d60*/  UMOV UR12, 0x0 ;  /* 0x00000000000c7882 */ /* 0x000fe20000000000 */
[----:B------:R-:W-:Y:S01]  /*6d70*/  UMOV UR13, 0x4200010 ;  /* 0x04200010000d7882 */ /* 0x000fe20000000000 */
[----:B------:R-:W-:Y:S01]  /*6d80*/  UIADD3 UR47, UPT, UPT, UR59, 0xb8, URZ ;  /* 0x000000b83b2f7890 */ /* 0x000fe2000fffe0ff */
[----:B------:R-:W-:Y:S01]  /*6d90*/  UMOV UR15, 0x40004040 ;  /* 0x40004040000f7882 */ /* 0x000fe20000000000 */
[----:B------:R-:W-:Y:S01]  /*6da0*/  UIADD3.X UR17, UPT, UPT, UR31, URZ, URZ, UP3, !UPT ;  /* 0x000000ff1f117290 */ /* 0x000fe20009ffe4ff */
[----:B------:R0:W-:Y:S01]  /*6db0*/  UTCHMMA tmem[UR63], gdesc[UR14], tmem[UR59], tmem[UR12], idesc[UR13], UPT ;  /* 0x00ff0c0e3f0079ea */ /* 0x0001e2000b80003b */
[----:B------:R-:W-:Y:S01]  /*6dc0*/  UMOV UR22, 0x0 ;  /* 0x0000000000167882 */ /* 0x000fe20000000000 */
[----:B------:R-:W-:Y:S01]  /*6dd0*/  UMOV UR23, 0x4200010 ;  /* 0x0420001000177882 */ /* 0x000fe20000000000 */
[----:B------:R-:W-:Y:S01]  /*6de0*/  UMOV UR20, 0x0 ;  /* 0x0000000000147882 */ /* 0x000fe20000000000 */
[----:B------:R-:W-:Y:S01]  /*6df0*/  UMOV UR21, 0x4200010 ;  /* 0x0420001000157882 */ /* 0x000fe20000000000 */
[----:B------:R-:W-:Y:S01]  /*6e00*/  UMOV UR18, 0x0 ;  /* 0x0000000000127882 */ /* 0x000fe20000000000 */
[----:B------:R-:W-:Y:S01]  /*6e10*/  UMOV UR19, 0x4200010 ;  /* 0x0420001000137882 */ /* 0x000fe20000000000 */
[----:B------:R0:W-:Y:S01]  /*6e20*/  UTCHMMA tmem[UR10], gdesc[UR30], tmem[UR59], tmem[UR22], idesc[UR23], UPT ;  /* 0x00ff161e0a0079ea */ /* 0x0001e2000b80003b */
        /* <DEDUP_REMOVED lines=12> */
[----:B------:R0:W-:Y:S01]  /*6ef0*/  UTCHMMA tmem[UR46], gdesc[UR4], tmem[UR59], tmem[UR28], idesc[UR29], UPT ;  /* 0x00ff1c042e0079ea */ /* 0x0001e2000b80003b */
[----:B------:R0:W-:Y:S01]  /*6f00*/  UTCHMMA tmem[UR47], gdesc[UR16], tmem[UR59], tmem[UR32], idesc[UR33], UPT ;  /* 0x00ff20102f0079ea */ /* 0x0001e2000b80003b */
[----:B------:R0:W-:Y:S01]  /*6f10*/  UTCBAR [UR48], URZ ;  /* 0x000000ff300073e9 */ /* 0x0001e200080000ff */
[----:B------:R-:W-:Y:S01]  /*6f20*/  NOP ;  /* 0x0000000000007918 */ /* 0x000fe20000000000 */
.L_x_11:
[----:B------:R-:W-:Y:S01]  /*6f30*/  FSEL R169, R169, -INF , P2 ;  /* 0xff800000a9a97808 */ /* 0x000fe20001000000 */
[----:B------:R-:W-:Y:S01]  /*6f40*/  UMOV UR71, URZ ;  /* 0x000000ff00477c82 */ /* 0x000fe20008000000 */
[----:B------:R-:W-:Y:S01]  /*6f50*/  FSEL R168, R168, 1, P2 ;  /* 0x3f800000a8a87808 */ /* 0x000fe20001000000 */
[----:B------:R-:W-:Y:S06]  /*6f60*/  BRA.U !UP2, `(.L_x_12) ;  /* 0x000000390af47547 */ /* 0x000fec000b800000 */
[----:B------:R-:W-:Y:S01]  /*6f70*/  USHF.R.U32.HI UR68, URZ, 0x4, UR9 ;  /* 0x00000004ff447899 */ /* 0x000fe20008011609 */
[----:B------:R-:W-:Y:S01]  /*6f80*/  IMAD.SHL.U32 R3, R3, 0x80, RZ ;  /* 0x0000008003037824 */ /* 0x000fe200078e00ff */
[----:B------:R-:W-:Y:S01]  /*6f90*/  UIADD3 UR9, UPT, UPT, UR58, 0x18000, URZ ;  /* 0x000180003a097890 */ /* 0x000fe2000fffe0ff */
[----:B------:R-:W-:Y:S01]  /*6fa0*/  IMAD.MOV.U32 R217, RZ, RZ, R169 ;  /* 0x000000ffffd97224 */ /* 0x000fe200078e00a9 */
[----:B------:R-:W-:Y:S02]  /*6fb0*/  UIADD3 UR8, UPT, UPT, UR58, 0x10000, URZ ;  /* 0x000100003a087890 */ /* 0x000fe4000fffe0ff */
[----:B------:R-:W-:Y:S02]  /*6fc0*/  USHF.R.U32.HI UR9, URZ, 0x4, UR9 ;  /* 0x00000004ff097899 */ /* 0x000fe40008011609 */
[----:B------:R-:W-:Y:S02]  /*6fd0*/  USHF.R.U32.HI UR8, URZ, 0x4, UR8 ;  /* 0x00000004ff087899 */ /* 0x000fe40008011608 */
[----:B------:R-:W-:-:S02]  /*6fe0*/  USGXT.U32 UR70, UR9, 0xe ;  /* 0x0000000e0946789a */ /* 0x000fc40008000000 */
[----:B------:R-:W-:Y:S02]  /*6ff0*/  USGXT.U32 UR68, UR68, 0xe ;  /* 0x0000000e4444789a */ /* 0x000fe40008000000 */
[----:B0-----:R-:W-:Y:S02]  /*7000*/  UIADD3 UR10, UP3, UPT, UR70, 0x80, URZ ;  /* 0x00000080460a7890 */ /* 0x001fe4000ff7e0ff */
[----:B------:R-:W-:Y:S02]  /*7010*/  USHF.L.U32 UR51, UR11, 0x7, URZ ;  /* 0x000000070b337899 */ /* 0x000fe400080006ff */
[----:B------:R-:W-:Y:S01]  /*7020*/  USGXT.U32 UR69, UR8, 0xe ;  /* 0x0000000e0845789a */ /* 0x000fe20008000000 */
[----:B------:R-:W-:Y:S01]  /*7030*/  UMOV UR11, URZ ;  /* 0x000000ff000b7c82 */ /* 0x000fe20008000000 */
[----:B------:R-:W-:Y:S02]  /*7040*/  UIADD3 UR8, UP2, UPT, UR68, 0x2, URZ ;  /* 0x0000000244087890 */ /* 0x000fe4000ff5e0ff */
[----:B--2---:R-:W-:Y:S01]  /*7050*/  IMAD.U32 R171, RZ, RZ, UR51 ;  /* 0x00000033ffab7e24 */ /* 0x004fe2000f8e00ff */
[----:B------:R-:W-:Y:S01]  /*7060*/  UMOV UR4, URZ ;  /* 0x000000ff00047c82 */ /* 0x000fe20008000000 */
[----:B------:R-:W-:-:S02]  /*7070*/  UIADD3.X UR11, UPT, UPT, UR11, 0x40004040, URZ, UP3, !UPT ;  /* 0x400040400b0b7890 */ /* 0x000fc40009ffe4ff */
[----:B------:R-:W-:Y:S02]  /*7080*/  UIADD3 UR16, UP3, UPT, UR10, 0x100, URZ ;  /* 0x000001000a107890 */ /* 0x000fe4000ff7e0ff */
[----:B------:R-:W-:Y:S02]  /*7090*/  UIADD3.X UR9, UPT, UPT, UR4, 0x40004040, URZ, UP2, !UPT ;  /* 0x4000404004097890 */ /* 0x000fe400097fe4ff */
[----:B------:R-:W-:Y:S02]  /*70a0*/  UIADD3 UR14, UP6, UPT, UR10, 0x80, URZ ;  /* 0x000000800a0e7890 */ /* 0x000fe4000ffde0ff */
[----:B------:R-:W-:Y:S01]  /*70b0*/  UIADD3 UR12, UP2, UPT, UR69, 0x2, URZ ;  /* 0x00000002450c7890 */ /* 0x000fe2000ff5e0ff */
[----:B------:R-:W-:Y:S01]  /*70c0*/  UMOV UR5, URZ ;  /* 0x000000ff00057c82 */ /* 0x000fe20008000000 */
[----:B------:R-:W-:Y:S02]  /*70d0*/  UIADD3.X UR17, UPT, UPT, UR11, URZ, URZ, UP3, !UPT ;  /* 0x000000ff0b117290 */ /* 0x000fe40009ffe4ff */
[----:B------:R-:W-:-:S02]  /*70e0*/  UIADD3.X UR15, UPT, UPT, UR11, URZ, URZ, UP6, !UPT ;  /* 0x000000ff0b0f7290 */ /* 0x000fc4000b7fe4ff */
[----:B------:R-:W-:Y:S02]  /*70f0*/  UIADD3 UR24, UP3, UPT, UR10, 0x300, URZ ;  /* 0x000003000a187890 */ /* 0x000fe4000ff7e0ff */
[----:B------:R-:W-:Y:S02]  /*7100*/  UIADD3 UR18, UP4, UPT, UR10, 0x180, URZ ;  /* 0x000001800a127890 */ /* 0x000fe4000ff9e0ff */
[----:B------:R-:W-:Y:S02]  /*7110*/  UIADD3 UR20, UP5, UPT, UR10, 0x200, URZ ;  /* 0x000002000a147890 */ /* 0x000fe4000ffbe0ff */
[----:B------:R-:W-:Y:S02]  /*7120*/  UIADD3 UR22, UP6, UPT, UR10, 0x280, URZ ;  /* 0x000002800a167890 */ /* 0x000fe4000ffde0ff */
[----:B------:R-:W-:Y:S02]  /*7130*/  UIADD3.X UR13, UPT, UPT, UR5, 0x40004040, URZ, UP2, !UPT ;  /* 0x40004040050d7890 */ /* 0x000fe400097fe4ff */
[----:B------:R-:W-:Y:S01]  /*7140*/  UIADD3.X UR25, UPT, UPT, UR11, URZ, URZ, UP3, !UPT ;  /* 0x000000ff0b197290 */ /* 0x000fe20009ffe4ff */
[----:B------:R-:W-:Y:S01]  /*7150*/  UMOV UR66, 0x1 ;  /* 0x0000000100427882 */ /* 0x000fe20000000000 */
[----:B------:R-:W-:Y:S01]  /*7160*/  UMOV UR71, URZ ;  /* 0x000000ff00477c82 */ /* 0x000fe20008000000 */
[----:B------:R-:W-:Y:S01]  /*7170*/  UMOV UR73, URZ ;  /* 0x000000ff00497c82 */ /* 0x000fe20008000000 */
[----:B------:R-:W0:Y:S01]  /*7180*/  LDCU UR67, c[0x0][0x3a8] ;  /* 0x00007500ff4377ac */ /* 0x000e220008000800 */
[----:B------:R-:W-:-:S02]  /*7190*/  UIADD3.64 UR26, UPT, UPT, UR8, 0x2, URZ ;  /* 0x00000002081a7897 */ /* 0x000fc4000fffe0ff */
[----:B------:R-:W-:Y:S02]  /*71a0*/  UIADD3.64 UR28, UPT, UPT, UR8, 0x4, URZ ;  /* 0x00000004081c7897 */ /* 0x000fe4000fffe0ff */
[----:B------:R-:W-:Y:S02]  /*71b0*/  UIADD3.64 UR30, UPT, UPT, UR8, 0x3fe, URZ ;  /* 0x000003fe081e7897 */ /* 0x000fe4000fffe0ff */
[----:B------:R-:W-:Y:S02]  /*71c0*/  UIADD3.64 UR32, UPT, UPT, UR8, 0x400, URZ ;  /* 0x0000040008207897 */ /* 0x000fe4000fffe0ff */
[----:B------:R-:W-:Y:S02]  /*71d0*/  UIADD3.64 UR34, UPT, UPT, UR8, 0x402, URZ ;  /* 0x0000040208227897 */ /* 0x000fe4000fffe0ff */
[----:B------:R-:W-:Y:S02]  /*71e0*/  UIADD3.64 UR36, UPT, UPT, UR8, 0x404, URZ ;  /* 0x0000040408247897 */ /* 0x000fe4000fffe0ff */
[----:B------:R-:W-:-:S02]  /*71f0*/  UIADD3.X UR19, UPT, UPT, UR11, URZ, URZ, UP4, !UPT ;  /* 0x000000ff0b137290 */ /* 0x000fc4000a7fe4ff */
[----:B------:R-:W-:Y:S02]  /*7200*/  UIADD3.X UR21, UPT, UPT, UR11, URZ, URZ, UP5, !UPT ;  /* 0x000000ff0b157290 */ /* 0x000fe4000affe4ff */
[----:B------:R-:W-:Y:S02]  /*7210*/  UIADD3.X UR23, UPT, UPT, UR11, URZ, URZ, UP6, !UPT ;  /* 0x000000ff0b177290 */ /* 0x000fe4000b7fe4ff */
[----:B------:R-:W-:Y:S02]  /*7220*/  UIADD3.64 UR38, UPT, UPT, UR12, 0x2, URZ ;  /* 0x000000020c267897 */ /* 0x000fe4000fffe0ff */
[----:B------:R-:W-:Y:S02]  /*7230*/  UIADD3.64 UR40, UPT, UPT, UR12, 0x4, URZ ;  /* 0x000000040c287897 */ /* 0x000fe4000fffe0ff */
[----:B------:R-:W-:Y:S02]  /*7240*/  UIADD3.64 UR42, UPT, UPT, UR12, 0x3fe, URZ ;  /* 0x000003fe0c2a7897 */ /* 0x000fe4000fffe0ff */
[----:B------:R-:W-:-:S02]  /*7250*/  UIADD3.64 UR44, UPT, UPT, UR12, 0x400, URZ ;  /* 0x000004000c2c7897 */ /* 0x000fc4000fffe0ff */
[----:B------:R-:W-:Y:S02]  /*7260*/  UIADD3.64 UR46, UPT, UPT, UR12, 0x402, URZ ;  /* 0x000004020c2e7897 */ /* 0x000fe4000fffe0ff */
[----:B------:R-:W-:Y:S02]  /*7270*/  UIADD3.64 UR48, UPT, UPT, UR12, 0x404, URZ ;  /* 0x000004040c307897 */ /* 0x000fe4000fffe0ff */
[----:B------:R-:W-:Y:S01]  /*7280*/  UISETP.NE.U32.AND UP3, UPT, UR50, URZ, UPT ;  /* 0x000000ff3200728c */ /* 0x000fe2000bf65070 */
[----:B0-----:R-:W-:-:S10]  /*7290*/  UMOV UR72, URZ ;  /* 0x000000ff00487c82 */ /* 0x001fd40008000000 */
.L_x_17:
[----:B------:R-:W2:Y:S04]  /*72a0*/  LDL.64 R6, [R1+0xd0] ;  /* 0x0000d00001067983 */ /* 0x000ea80000100a00 */
[----:B------:R-:W3:Y:S04]  /*72b0*/  LDL.64 R4, [R1+0xb0] ;  /* 0x0000b00001047983 */ /* 0x000ee80000100a00 */
[----:B------:R-:W4:Y:S04]  /*72c0*/  LDL.64 R8, [R1+0x70] ;  /* 0x0000700001087983 */ /* 0x000f280000100a00 */
[----:B------:R-:W5:Y:S04]  /*72d0*/  LDL.64 R14, [R1+0x50] ;  /* 0x00005000010e7983 */ /* 0x000f680000100a00 */
        /* <DEDUP_REMOVED lines=9> */
[----:B------:R-:W5:Y:S01]  /*7370*/  LDL.64 R30, [R1+0x8] ;  /* 0x00000800011e7983 */ /* 0x000f620000100a00 */
[----:B------:R-:W-:-:S03]  /*7380*/  IMAD.WIDE R18, R3, 0x2, R188 ;  /* 0x0000000203127825 */ /* 0x000fc600078e02bc */
[----:B------:R-:W5:Y:S01]  /*7390*/  LDL.64 R250, [R1+0xc0] ;  /* 0x0000c00001fa7983 */ /* 0x000f620000100a00 */
[----:B------:R-:W-:-:S03]  /*73a0*/  IMAD.WIDE R20, R3, 0x2, R166 ;  /* 0x0000000203147825 */ /* 0x000fc600078e02a6 */
[----:B------:R-:W5:Y:S04]  /*73b0*/  LDL.64 R246, [R1+0xa0] ;  /* 0x0000a00001f67983 */ /* 0x000f680000100a00 */
[----:B------:R-:W5:Y:S04]  /*73c0*/  LDG.E.U16 R18, desc[UR6][R18.64] ;  /* 0x0000000612127981 */ /* 0x000f68000c1e1500 */
[----:B------:R-:W5:Y:S04]  /*73d0*/  LDL.64 R242, [R1+0x80] ;  /* 0x0000800001f27983 */ /* 0x000f680000100a00 */
[----:B------:R-:W5:Y:S01]  /*73e0*/  LDG.E.U16 R20, desc[UR6][R20.64] ;  /* 0x0000000614147981 */ /* 0x000f62000c1e1500 */
[----:B--2---:R-:W-:-:S04]  /*73f0*/  IMAD.WIDE R6, R3, 0x2, R6 ;  /* 0x0000000203067825 */ /* 0x004fc800078e0206 */
[C---:B---3--:R-:W-:Y:S02]  /*7400*/  IMAD.WIDE R4, R3.reuse, 0x2, R4 ;  /* 0x0000000203047825 */ /* 0x048fe400078e0204 */
[----:B------:R-:W2:Y:S02]  /*7410*/  LDG.E.U16 R6, desc[UR6][R6.64] ;  /* 0x0000000606067981 */ /* 0x000ea4000c1e1500 */
[----:B----4-:R-:W-:-:S06]  /*7420*/  IMAD.WIDE R8, R3, 0x2, R8 ;  /* 0x0000000203087825 */ /* 0x010fcc00078e0208 */
[----:B------:R-:W3:Y:S04]  /*7430*/  LDG.E.U16 R8, desc[UR6][R8.64] ;  /* 0x0000000608087981 */ /* 0x000ee8000c1e1500 */
[----:B------:R0:W4:Y:S01]  /*7440*/  LDG.E.U16 R7, desc[UR6][R4.64] ;  /* 0x0000000604077981 */ /* 0x000122000c1e1500 */
[----:B-----5:R-:W-:-:S06]  /*7450*/  IMAD.WIDE R10, R3, 0x2, R10 ;  /* 0x00000002030a7825 */ /* 0x020fcc00078e020a */
[----:B------:R-:W5:Y:S01]  /*7460*/  LDG.E.U16 R10, desc[UR6][R10.64] ;  /* 0x000000060a0a7981 */ /* 0x000f62000c1e1500 */
[----:B0-----:R-:W-:-:S05]  /*7470*/  IMAD.WIDE R4, R3, 0x2, R14 ;  /* 0x0000000203047825 */ /* 0x001fca00078e020e */
[----:B------:R0:W5:Y:S02]  /*7480*/  LDG.E.U16 R9, desc[UR6][R4.64] ;  /* 0x0000000604097981 */ /* 0x000164000c1e1500 */
[----:B0-----:R-:W-:-:S04]  /*7490*/  IMAD.WIDE R4, R3, 0x2, R12 ;  /* 0x0000000203047825 */ /* 0x001fc800078e020c */
[C---:B------:R-:W-:Y:S01]  /*74a0*/  IMAD.WIDE R12, R3.reuse, 0x2, R244 ;  /* 0x00000002030c7825 */ /* 0x040fe200078e02f4 */
[----:B------:R0:W5:Y:S03]  /*74b0*/  LDG.E.U16 R11, desc[UR6][R4.64] ;  /* 0x00000006040b7981 */ /* 0x000166000c1e1500 */
[C---:B------:R-:W-:Y:S02]  /*74c0*/  IMAD.WIDE R14, R3.reuse, 0x2, R222 ;  /* 0x00000002030e7825 */ /* 0x040fe400078e02de */
[----:B------:R-:W5:Y:S02]  /*74d0*/  LDG.E.U16 R12, desc[UR6][R12.64] ;  /* 0x000000060c0c7981 */ /* 0x000f64000c1e1500 */
[C---:B------:R-:W-:Y:S02]  /*74e0*/  IMAD.WIDE R28, R3.reuse, 0x2, R16 ;  /* 0x00000002031c7825 */ /* 0x040fe400078e0210 */
[----:B------:R-:W5:Y:S02]  /*74f0*/  LDG.E.U16 R15, desc[UR6][R14.64] ;  /* 0x000000060e0f7981 */ /* 0x000f64000c1e1500 */
[----:B0-----:R-:W-:-:S02]  /*7500*/  IMAD.WIDE R4, R3, 0x2, R232 ;  /* 0x0000000203047825 */ /* 0x001fc400078e02e8 */
[----:B------:R-:W5:Y:S04]  /*7510*/  LDG.E.U16 R28, desc[UR6][R28.64] ;  /* 0x000000061c1c7981 */ /* 0x000f68000c1e1500 */
[----:B------:R0:W5:Y:S01]  /*7520*/  LDG.E.U16 R13, desc[UR6][R4.64] ;  /* 0x00000006040d7981 */ /* 0x000162000c1e1500 */
[----:B------:R-:W-:-:S06]  /*7530*/  IMAD.WIDE R16, R3, 0x2, R204 ;  /* 0x0000000203107825 */ /* 0x000fcc00078e02cc */
[----:B------:R-:W5:Y:S01]  /*7540*/  LDG.E.U16 R16, desc[UR6][R16.64] ;  /* 0x0000000610107981 */ /* 0x000f62000c1e1500 */
[----:B0-----:R-:W-:-:S05]  /*7550*/  IMAD.WIDE R4, R3, 0x2, R212 ;  /* 0x0000000203047825 */ /* 0x001fca00078e02d4 */
[----:B------:R0:W5:Y:S02]  /*7560*/  LDG.E.U16 R14, desc[UR6][R4.64] ;  /* 0x00000006040e7981 */ /* 0x000164000c1e1500 */
[----:B0-----:R-:W-:-:S05]  /*7570*/  IMAD.WIDE R4, R3, 0x2, R196 ;  /* 0x0000000203047825 */ /* 0x001fca00078e02c4 */
[----:B------:R0:W5:Y:S02]  /*7580*/  LDG.E.U16 R17, desc[UR6][R4.64] ;  /* 0x0000000604117981 */ /* 0x000164000c1e1500 */
[----:B0-----:R-:W-:-:S05]  /*7590*/  IMAD.WIDE R4, R3, 0x2, R180 ;  /* 0x0000000203047825 */ /* 0x001fca00078e02b4 */
[----:B------:R0:W5:Y:S01]  /*75a0*/  LDG.E.U16 R19, desc[UR6][R4.64] ;  /* 0x0000000604137981 */ /* 0x000162000c1e1500 */
[----:B------:R-:W-:-:S06]  /*75b0*/  IMAD.WIDE R22, R3, 0x2, R22 ;  /* 0x0000000203167825 */ /* 0x000fcc00078e0216 */
[----:B------:R-:W5:Y:S01]  /*75c0*/  LDG.E.U16 R22, desc[UR6][R22.64] ;  /* 0x0000000616167981 */ /* 0x000f62000c1e1500 */
[----:B0-----:R-:W-:-:S03]  /*75d0*/  IMAD.WIDE R4, R3, 0x2, R238 ;  /* 0x0000000203047825 */ /* 0x001fc600078e02ee */
[----:B------:R-:W5:Y:S04]  /*75e0*/  LDL.64 R238, [R1+0x60] ;  /* 0x0000600001ee7983 */ /* 0x000f680000100a00 */
[----:B------:R0:W5:Y:S02]  /*75f0*/  LDG.E.U16 R21, desc[UR6][R4.64] ;  /* 0x0000000604157981 */ /* 0x000164000c1e1500 */
[C---:B0-----:R-:W-:Y:S02]  /*7600*/  IMAD.WIDE R4, R3.reuse, 0x2, R34 ;  /* 0x0000000203047825 */ /* 0x041fe400078e0222 */
[----:B------:R-:W5:Y:S04]  /*7610*/  LDL.64 R34, [R1+0x40] ;  /* 0x0000400001227983 */ /* 0x000f680000100a00 */
[----:B------:R0:W5:Y:S02]  /*7620*/  LDG.E.U16 R23, desc[UR6][R4.64] ;  /* 0x0000000604177981 */ /* 0x000164000c1e1500 */
[----:B0-----:R-:W-:-:S02]  /*7630*/  IMAD.WIDE R4, R3, 0x2, R32 ;  /* 0x0000000203047825 */ /* 0x001fc400078e0220 */
[----:B------:R-:W5:Y:S02]  /*7640*/  LDL.64 R32, [R1+0x20] ;  /* 0x0000200001207983 */ /* 0x000f640000100a00 */
[----:B------:R-:W-:-:S04]  /*7650*/  IMAD.WIDE R24, R3, 0x2, R24 ;  /* 0x0000000203187825 */ /* 0x000fc800078e0218 */
[C---:B------:R-:W-:Y:S02]  /*7660*/  IMAD.WIDE R26, R3.reuse, 0x2, R26 ;  /* 0x00000002031a7825 */ /* 0x040fe400078e021a */
[----:B------:R-:W5:Y:S04]  /*7670*/  LDG.E.U16 R24, desc[UR6][R24.64] ;  /* 0x0000000618187981 */ /* 0x000f68000c1e1500 */
[----:B------:R-:W5:Y:S04]  /*7680*/  LDG.E.U16 R26, desc[UR6][R26.64] ;  /* 0x000000061a1a7981 */ /* 0x000f68000c1e1500 */
[----:B------:R0:W5:Y:S02]  /*7690*/  LDG.E.U16 R25, desc[UR6][R4.64] ;  /* 0x0000000604197981 */ /* 0x000164000c1e1500 */
[----:B0-----:R-:W-:-:S02]  /*76a0*/  IMAD.WIDE R4, R3, 0x2, R30 ;  /* 0x0000000203047825 */ /* 0x001fc400078e021e */
[----:B------:R-:W5:Y:S04]  /*76b0*/  LDL.64 R30, [R1] ;  /* 0x00000000011e7983 */ /* 0x000f680000100a00 */
[----:B------:R0:W5:Y:S02]  /*76c0*/  LDG.E.U16 R27, desc[UR6][R4.64] ;  /* 0x00000006041b7981 */ /* 0x000164000c1e1500 */
[----:B0-----:R-:W-:-:S06]  /*76d0*/  IMAD.WIDE R4, R3, 0x2, R240 ;  /* 0x0000000203047825 */ /* 0x001fcc00078e02f0 */
[----:B------:R-:W5:Y:S04]  /*76e0*/  LDG.E.U16 R4, desc[UR6][R4.64] ;  /* 0x0000000604047981 */ /* 0x000f68000c1e1500 */
[----:B------:R-:W-:Y:S04]  /*76f0*/  STS.U16 [R2+UR58+0xb400], R18 ;  /* 0x00b4001202007988 */ /* 0x000fe8000800043a */
[----:B--2---:R-:W-:Y:S04]  /*7700*/  STS.U16 [R2+UR58+0x8000], R6 ;  /* 0x0080000602007988 */ /* 0x004fe8000800043a */
[----:B----4-:R0:W-:Y:S02]  /*7710*/  STS.U16 [R2+UR58+0x8400], R7 ;  /* 0x0084000702007988 */ /* 0x0101e4000800043a */
[----:B0-----:R-:W-:-:S02]  /*7720*/  IMAD.WIDE R6, R3, 0x2, R230 ;  /* 0x0000000203067825 */ /* 0x001fc400078e02e6 */
[----:B---3--:R-:W-:Y:S04]  /*7730*/  STS.U16 [R2+UR58+0x8c00], R8 ;  /* 0x008c000802007988 */ /* 0x008fe8000800043a */
[----:B------:R0:W2:Y:S04]  /*7740*/  LDG.E.U16 R5, desc[UR6][R6.64] ;  /* 0x0000000606057981 */ /* 0x0000a8000c1e1500 */
[----:B-----5:R1:W-:Y:S01]  /*7750*/  STS.U16 [R2+UR58+0x9000], R9 ;  /* 0x0090000902007988 */ /* 0x0203e2000800043a */
[----:B0-----:R-:W-:-:S04]  /*7760*/  IMAD.WIDE R6, R3, 0x2, R220 ;  /* 0x0000000203067825 */ /* 0x001fc800078e02dc */
[C---:B-1----:R-:W-:Y:S02]  /*7770*/  IMAD.WIDE R8, R3.reuse, 0x2, R210 ;  /* 0x0000000203087825 */ /* 0x042fe400078e02d2 */
[----:B------:R-:W3:Y:S04]  /*7780*/  LDG.E.U16 R6, desc[UR6][R6.64] ;  /* 0x0000000606067981 */ /* 0x000ee8000c1e1500 */
[----:B------:R-:W-:Y:S04]  /*7790*/  STS.U16 [R2+UR58+0x9400], R10 ;  /* 0x0094000a02007988 */ /* 0x000fe8000800043a */
[----:B------:R0:W-:Y:S04]  /*77a0*/  STS.U16 [R2+UR58+0x9800], R11 ;  /* 0x0098000b02007988 */ /* 0x0001e8000800043a */
[----:B------:R1:W4:Y:S01]  /*77b0*/  LDG.E.U16 R7, desc[UR6][R8.64] ;  /* 0x0000000608077981 */ /* 0x000322000c1e1500 */
[----:B0-----:R-:W-:-:S04]  /*77c0*/  IMAD.WIDE R10, R3, 0x2, R194 ;  /* 0x00000002030a7825 */ /* 0x001fc800078e02c2 */
[C---:B-1----:R-:W-:Y:S01]  /*77d0*/  IMAD.WIDE R8, R3.reuse, 0x2, R202 ;  /* 0x0000000203087825 */ /* 0x042fe200078e02ca */
[----:B------:R-:W-:Y:S05]  /*77e0*/  STS.U16 [R2+UR58+0x9c00], R12 ;  /* 0x009c000c02007988 */ /* 0x000fea000800043a */
[----:B------:R-:W5:Y:S04]  /*77f0*/  LDG.E.U16 R8, desc[UR6][R8.64] ;  /* 0x0000000608087981 */ /* 0x000f68000c1e1500 */
[----:B------:R0:W-:Y:S04]  /*7800*/  STS.U16 [R2+UR58+0xa000], R13 ;  /* 0x00a0000d02007988 */ /* 0x0001e8000800043a */
[----:B------:R1:W2:Y:S01]  /*7810*/  LDG.E.U16 R9, desc[UR6][R10.64] ;  /* 0x000000060a097981 */ /* 0x0002a2000c1e1500 */
[----:B0-----:R-:W-:-:S04]  /*7820*/  IMAD.WIDE R12, R3, 0x2, R178 ;  /* 0x00000002030c7825 */ /* 0x001fc800078e02b2 */
[C---:B-1----:R-:W-:Y:S01]  /*7830*/  IMAD.WIDE R10, R3.reuse, 0x2, R186 ;  /* 0x00000002030a7825 */ /* 0x042fe200078e02ba */
[----:B------:R-:W-:Y:S05]  /*7840*/  STS.U16 [R2+UR58+0xa400], R15 ;  /* 0x00a4000f02007988 */ /* 0x000fea000800043a */
[----:B------:R-:W2:Y:S04]  /*7850*/  LDG.E.U16 R10, desc[UR6][R10.64] ;  /* 0x000000060a0a7981 */ /* 0x000ea8000c1e1500 */
[----:B------:R0:W-:Y:S04]  /*7860*/  STS.U16 [R2+UR58+0xa800], R14 ;  /* 0x00a8000e02007988 */ /* 0x0001e8000800043a */
[----:B------:R1:W2:Y:S01]  /*7870*/  LDG.E.U16 R11, desc[UR6][R12.64] ;  /* 0x000000060c0b7981 */ /* 0x0002a2000c1e1500 */
[----:B0-----:R-:W-:-:S03]  /*7880*/  IMAD.WIDE R14, R3, 0x2, R250 ;  /* 0x00000002030e7825 */ /* 0x001fc600078e02fa */
[----:B------:R-:W-:Y:S04]  /*7890*/  STS.U16 [R2+UR58+0xac00], R16 ;  /* 0x00ac001002007988 */ /* 0x000fe8000800043a */
[----:B------:R0:W-:Y:S01]  /*78a0*/  STS.U16 [R2+UR58+0xb000], R17 ;  /* 0x00b0001102007988 */ /* 0x0001e2000800043a */
[----:B-1----:R-:W-:-:S03]  /*78b0*/  IMAD.WIDE R12, R3, 0x2, R164 ;  /* 0x00000002030c7825 */ /* 0x002fc600078e02a4 */
[----:B------:R1:W-:Y:S04]  /*78c0*/  STS.U16 [R2+UR58+0xb800], R19 ;  /* 0x00b8001302007988 */ /* 0x0003e8000800043a */
[----:B------:R-:W2:Y:S01]  /*78d0*/  LDG.E.U16 R12, desc[UR6][R12.64] ;  /* 0x000000060c0c7981 */ /* 0x000ea2000c1e1500 */
[----:B0-----:R-:W-:-:S03]  /*78e0*/  IMAD.WIDE R16, R3, 0x2, R242 ;  /* 0x0000000203107825 */ /* 0x001fc600078e02f2 */
[----:B------:R-:W2:Y:S01]  /*78f0*/  LDL.64 R250, [R1+0xb8] ;  /* 0x0000b80001fa7983 */ /* 0x000ea20000100a00 */
[----:B-1----:R-:W-:-:S03]  /*7900*/  IMAD.WIDE R18, R3, 0x2, R34 ;  /* 0x0000000203127825 */ /* 0x002fc600078e0222 */
[----:B------:R-:W3:Y:S04]  /*7910*/  LDL.64 R242, [R1+0x38] ;  /* 0x0000380001f27983 */ /* 0x000ee80000100a00 */
[----:B------:R0:W3:Y:S04]  /*7920*/  LDG.E.U16 R13, desc[UR6][R14.64] ;  /* 0x000000060e0d7981 */ /* 0x0000e8000c1e1500 */
[----:B------:R-:W3:Y:S01]  /*7930*/  LDL.64 R34, [R1+0x58] ;  /* 0x0000580001227983 */ /* 0x000ee20000100a00 */
[----:B0-----:R-:W-:-:S03]  /*7940*/  IMAD.WIDE R14, R3, 0x2, R246 ;  /* 0x00000002030e7825 */ /* 0x001fc600078e02f6 */
[----:B------:R-:W3:Y:S04]  /*7950*/  LDL.64 R246, [R1+0x78] ;  /* 0x0000780001f67983 */ /* 0x000ee80000100a00 */
[----:B------:R-:W3:Y:S04]  /*7960*/  LDG.E.U16 R14, desc[UR6][R14.64] ;  /* 0x000000060e0e7981 */ /* 0x000ee8000c1e1500 */
[----:B------:R0:W3:Y:S02]  /*7970*/  LDG.E.U16 R15, desc[UR6][R16.64] ;  /* 0x00000006100f7981 */ /* 0x0000e4000c1e1500 */
[----:B0-----:R-:W-:-:S02]  /*7980*/  IMAD.WIDE R16, R3, 0x2, R238 ;  /* 0x0000000203107825 */ /* 0x001fc400078e02ee */
[----:B------:R-:W3:Y:S04]  /*7990*/  LDL.64 R238, [R1+0x18] ;  /* 0x0000180001ee7983 */ /* 0x000ee80000100a00 */
[----:B------:R-:W3:Y:S04]  /*79a0*/  LDG.E.U16 R16, desc[UR6][R16.64] ;  /* 0x0000000610107981 */ /* 0x000ee8000c1e1500 */
[----:B------:R0:W3:Y:S02]  /*79b0*/  LDG.E.U16 R17, desc[UR6][R18.64] ;  /* 0x0000000612117981 */ /* 0x0000e4000c1e1500 */
[----:B0-----:R-:W-:-:S02]  /*79c0*/  IMAD.WIDE R18, R3, 0x2, R32 ;  /* 0x0000000203127825 */ /* 0x001fc400078e0220 */
[----:B------:R-:W3:Y:S04]  /*79d0*/  LDL.64 R32, [R1+0x98] ;  /* 0x0000980001207983 */ /* 0x000ee80000100a00 */
[----:B------:R0:W-:Y:S04]  /*79e0*/  STS.U16 [R2+UR58+0x8800], R28 ;  /* 0x0088001c02007988 */ /* 0x0001e8000800043a */
[----:B------:R-:W-:Y:S04]  /*79f0*/  STS.U16 [R2+UR58+0xbc00], R20 ;  /* 0x00bc001402007988 */ /* 0x000fe8000800043a */
[----:B------:R-:W4:Y:S01]  /*7a00*/  LDG.E.U16 R18, desc[UR6][R18.64] ;  /* 0x0000000612127981 */ /* 0x000f22000c1e1500 */
[----:B0-----:R-:W-:-:S05]  /*7a10*/  LOP3.LUT R28, R2, 0x20, RZ, 0x3c, !PT ;  /* 0x00000020021c7812 */ /* 0x001fca00078e3cff */
[----:B------:R0:W-:Y:S04]  /*7a20*/  STS.U16 [R28+UR58+0x8100], R21 ;  /* 0x008100151c007988 */ /* 0x0001e8000800043a */
[----:B------:R-:W-:Y:S01]  /*7a30*/  STS.U16 [R28+UR58+0x8500], R22 ;  /* 0x008500161c007988 */ /* 0x000fe2000800043a */
[----:B0-----:R-:W-:-:S03]  /*7a40*/  IMAD.WIDE R20, R3, 0x2, R30 ;  /* 0x0000000203147825 */ /* 0x001fc600078e021e */
[----:B------:R0:W-:Y:S04]  /*7a50*/  STS.U16 [R28+UR58+0x8900], R23 ;  /* 0x008900171c007988 */ /* 0x0001e8000800043a */
[----:B------:R1:W4:Y:S01]  /*7a60*/  LDG.E.U16 R19, desc[UR6][R20.64] ;  /* 0x0000000614137981 */ /* 0x000322000c1e1500 */
[----:B0-----:R-:W-:-:S04]  /*7a70*/  IMAD.WIDE R22, R3, 0x2, R228 ;  /* 0x0000000203167825 */ /* 0x001fc800078e02e4 */
[C---:B-1----:R-:W-:Y:S01]  /*7a80*/  IMAD.WIDE R20, R3.reuse, 0x2, R236 ;  /* 0x0000000203147825 */ /* 0x042fe200078e02ec */
[----:B------:R-:W-:Y:S05]  /*7a90*/  STS.U16 [R28+UR58+0x8d00], R24 ;  /* 0x008d00181c007988 */ /* 0x000fea000800043a */
[----:B------:R-:W4:Y:S04]  /*7aa0*/  LDG.E.U16 R20, desc[UR6][R20.64] ;  /* 0x0000000614147981 */ /* 0x000f28000c1e1500 */
        /* <DEDUP_REMOVED lines=9> */
[----:B-1----:R-:W-:-:S06]  /*7b40*/  IMAD.WIDE R24, R3, 0x2, R200 ;  /* 0x0000000203187825 */ /* 0x002fcc00078e02c8 */
[----:B------:R-:W4:Y:S01]  /*7b50*/  LDG.E.U16 R24, desc[UR6][R24.64] ;  /* 0x0000000618187981 */ /* 0x000f22000c1e1500 */
[----:B------:R-:W-:-:S03]  /*7b60*/  IMAD.WIDE R28, R3, 0x2, R176 ;  /* 0x00000002031c7825 */ /* 0x000fc600078e02b0 */
[----:B------:R0:W4:Y:S02]  /*7b70*/  LDG.E.U16 R25, desc[UR6][R26.64] ;  /* 0x000000061a197981 */ /* 0x000124000c1e1500 */
[----:B0-----:R-:W-:-:S06]  /*7b80*/  IMAD.WIDE R26, R3, 0x2, R184 ;  /* 0x00000002031a7825 */ /* 0x001fcc00078e02b8 */
[----:B------:R-:W4:Y:S04]  /*7b90*/  LDG.E.U16 R26, desc[UR6][R26.64] ;  /* 0x000000061a1a7981 */ /* 0x000f28000c1e1500 */
[----:B------:R0:W4:Y:S02]  /*7ba0*/  LDG.E.U16 R27, desc[UR6][R28.64] ;  /* 0x000000061c1b7981 */ /* 0x000124000c1e1500 */
[----:B0-----:R-:W-:-:S05]  /*7bb0*/  IMAD.WIDE R28, R3, 0x2, R162 ;  /* 0x00000002031c7825 */ /* 0x001fca00078e02a2 */
[----:B------:R2:W4:Y:S02]  /*7bc0*/  LDG.E.U16 R30, desc[UR6][R28.64] ;  /* 0x000000061c1e7981 */ /* 0x000524000c1e1500 */
[----:B--2---:R-:W-:-:S05]  /*7bd0*/  IMAD.WIDE R28, R3, 0x2, R250 ;  /* 0x00000002031c7825 */ /* 0x004fca00078e02fa */
[----:B------:R3:W2:Y:S02]  /*7be0*/  LDG.E.U16 R31, desc[UR6][R28.64] ;  /* 0x000000061c1f7981 */ /* 0x0006a4000c1e1500 */
[----:B---3--:R-:W-:-:S05]  /*7bf0*/  IMAD.WIDE R28, R3, 0x2, R32 ;  /* 0x00000002031c7825 */ /* 0x008fca00078e0220 */
[----:B------:R0:W3:Y:S02]  /*7c00*/  LDG.E.U16 R32, desc[UR6][R28.64] ;  /* 0x000000061c207981 */ /* 0x0000e4000c1e1500 */
[----:B0-----:R-:W-:-:S05]  /*7c10*/  IMAD.WIDE R28, R3, 0x2, R246 ;  /* 0x00000002031c7825 */ /* 0x001fca00078e02f6 */
[----:B------:R0:W2:Y:S02]  /*7c20*/  LDG.E.U16 R33, desc[UR6][R28.64] ;  /* 0x000000061c217981 */ /* 0x0000a4000c1e1500 */
[----:B0-----:R-:W-:-:S05]  /*7c30*/  IMAD.WIDE R28, R3, 0x2, R34 ;  /* 0x00000002031c7825 */ /* 0x001fca00078e0222 */
[----:B------:R0:W3:Y:S02]  /*7c40*/  LDG.E.U16 R34, desc[UR6][R28.64] ;  /* 0x000000061c227981 */ /* 0x0000e4000c1e1500 */
        /* <DEDUP_REMOVED lines=22> */
[----:B0-----:R-:W-:-:S06]  /*7db0*/  IMAD.WIDE R28, R3, 0x2, R160 ;  /* 0x00000002031c7825 */ /* 0x001fcc00078e02a0 */
[----:B------:R0:W3:Y:S01]  /*7dc0*/  LDG.E.U16 R28, desc[UR6][R28.64] ;  /* 0x000000061c1c7981 */ /* 0x0000e2000c1e1500 */
[----:B------:R-:W-:Y:S02]  /*7dd0*/  UMOV UR4, 0x1 ;  /* 0x0000000100047882 */ /* 0x000fe40000000000 */
[----:B------:R-:W-:-:S04]  /*7de0*/  @!UP1 UIADD3 UR4, UPT, UPT, -UR4, 0x100000, URZ ;  /* 0x0010000004049890 */ /* 0x000fc8000fffe1ff */
[----:B------:R-:W-:Y:S02]  /*7df0*/  @!UP1 USHF.L.U32 UR5, UR4, 0xb, URZ ;  /* 0x0000000b04059899 */ /* 0x000fe400080006ff */
[----:B------:R-:W-:Y:S01]  /*7e00*/  @!UP1 USHF.L.U32 UR4, UR4, 0x1, URZ ;  /* 0x0000000104049899 */ /* 0x000fe200080006ff */
[----:B0-----:R-:W-:-:S05]  /*7e10*/  LOP3.LUT R29, R2, 0x20, RZ, 0x3c, !PT ;  /* 0x00000020021d7812 */ /* 0x001fca00078e3cff */
[----:B------:R0:W-:Y:S04]  /*7e20*/  STS.U16 [R29+UR58+0x9d00], R4 ;  /* 0x009d00041d007988 */ /* 0x0001e8000800043a */
[----:B------:R0:W-:Y:S04]  /*7e30*/  STS.U16 [R29+UR58+0xa100], R5 ;  /* 0x00a100051d007988 */ /* 0x0001e8000800043a */
[----:B------:R0:W-:Y:S04]  /*7e40*/  STS.U16 [R29+UR58+0xa500], R6 ;  /* 0x00a500061d007988 */ /* 0x0001e8000800043a */
[----:B----4-:R0:W-:Y:S01]  /*7e50*/  STS.U16 [R29+UR58+0xa900], R7 ;  /* 0x00a900071d007988 */ /* 0x0101e2000800043a */
[----:B------:R-:W-:-:S03]  /*7e60*/  VOTEU.ALL UP2, P1 ;  /* 0x0000000000ff7886 */ /* 0x000fc60000840000 */
[----:B-----5:R0:W-:Y:S04]  /*7e70*/  STS.U16 [R29+UR58+0xad00], R8 ;  /* 0x00ad00081d007988 */ /* 0x0201e8000800043a */
        /* <DEDUP_REMOVED lines=20> */
[----:B--2---:R0:W-:Y:S04]  /*7fc0*/  STS.U16 [R227+UR58+0x8300], R31 ;  /* 0x0083001fe3007988 */ /* 0x0041e8000800043a */
[----:B---3--:R0:W-:Y:S04]  /*7fd0*/  STS.U16 [R227+UR58+0x8700], R32 ;  /* 0x00870020e3007988 */ /* 0x0081e8000800043a */
        /* <DEDUP_REMOVED lines=14> */
[----:B------:R1:W-:Y:S06]  /*80c0*/  MEMBAR.ALL.CTA ;  /* 0x0000000000007992 */ /* 0x0003ec0000008000 */
[----:B-1----:R-:W-:Y:S04]  /*80d0*/  FENCE.VIEW.ASYNC.S ;  /* 0x00000000000073c6 */ /* 0x002fe80000000000 */
[----:B------:R-:W1:Y:S02]  /*80e0*/  FENCE.VIEW.ASYNC.S ;  /* 0x00000000000073c6 */ /* 0x000e640000000000 */
[----:B-1----:R0:W1:Y:S02]  /*80f0*/  @!UP2 SYNCS.EXCH.64 URZ, [UR58+0x1c010], UR4 ;  /* 0x01c010043affa5b2 */ /* 0x0020640008000100 */
[----:B-1----:R-:W-:Y:S06]  /*8100*/  BAR.SYNC.DEFER_BLOCKING 0x0 ;  /* 0x0000000000007b1d */ /* 0x002fec0000010000 */
[----:B0-----:R-:W-:Y:S05]  /*8110*/  BRA.U UP3, `(.L_x_13) ;  /* 0x0000000103747547 */ /* 0x001fea000b800000 */
[----:B------:R-:W-:Y:S01]  /*8120*/  UMOV UR50, UR70 ;  /* 0x0000004600327c82 */ /* 0x000fe20008000000 */
[----:B------:R-:W-:Y:S01]  /*8130*/  UMOV UR51, 0x40004040 ;  /* 0x4000404000337882 */ /* 0x000fe20000000000 */
[----:B------:R-:W-:Y:S01]  /*8140*/  UMOV UR52, UR68 ;  /* 0x0000004400347c82 */ /* 0x000fe20008000000 */
[----:B------:R-:W-:Y:S01]  /*8150*/  UMOV UR53, 0x40004040 ;  /* 0x4000404000357882 */ /* 0x000fe20000000000 */
[----:B------:R-:W-:Y:S01]  /*8160*/  UMOV UR76, 0x0 ;  /* 0x00000000004c7882 */ /* 0x000fe20000000000 */
[----:B------:R-:W-:Y:S01]  /*8170*/  UMOV UR77, 0x4208010 ;  /* 0x04208010004d7882 */ /* 0x000fe20000000000 */
[----:B------:R-:W-:Y:S01]  /*8180*/  UIADD3 UR4, UPT, UPT, UR58, 0x1c010, URZ ;  /* 0x0001c0103a047890 */ /* 0x000fe2000fffe0ff */
[----:B------:R0:W-:Y:S01]  /*8190*/  UTCHMMA gdesc[UR50], gdesc[UR52], tmem[UR62], tmem[UR76], idesc[UR77], !UPT ;  /* 0x00ff4c34320075ea */ /* 0x0001e2000f80003e */
[----:B------:R-:W-:Y:S01]  /*81a0*/  UMOV UR54, 0x0 ;  /* 0x0000000000367882 */ /* 0x000fe20000000000 */
[----:B------:R-:W-:Y:S01]  /*81b0*/  UMOV UR55, 0x4208010 ;  /* 0x0420801000377882 */ /* 0x000fe20000000000 */
[----:B------:R-:W-:Y:S01]  /*81c0*/  UMOV UR56, 0x0 ;  /* 0x0000000000387882 */ /* 0x000fe20000000000 */
[----:B------:R-:W-:Y:S01]  /*81d0*/  UMOV UR57, 0x4208010 ;  /* 0x0420801000397882 */ /* 0x000fe20000000000 */
[----:B------:R1:W-:Y:S01]  /*81e0*/  UTCHMMA gdesc[UR10], gdesc[UR8], tmem[UR62], tmem[UR54], idesc[UR55], UPT ;  /* 0x00ff36080a0075ea */ /* 0x0003e2000b80003e */
[----:B------:R1:W-:Y:S01]  /*81f0*/  UTCHMMA gdesc[UR14], gdesc[UR26], tmem[UR62], tmem[UR56], idesc[UR57], UPT ;  /* 0x00ff381a0e0075ea */ /* 0x0003e2000b80003e */
[----:B------:R-:W-:Y:S01]  /*8200*/  UMOV UR74, 0x0 ;  /* 0x00000000004a7882 */ /* 0x000fe20000000000 */
[----:B------:R-:W-:Y:S01]  /*8210*/  UMOV UR75, 0x4208010 ;  /* 0x04208010004b7882 */ /* 0x000fe20000000000 */
[----:B------:R-:W-:Y:S01]  /*8220*/  UMOV UR5, URZ ;  /* 0x000000ff00057c82 */ /* 0x000fe20008000000 */
[----:B0-----:R-:W-:Y:S01]  /*8230*/  UMOV UR52, 0x0 ;  /* 0x0000000000347882 */ /* 0x001fe20000000000 */
[----:B------:R-:W-:Y:S01]  /*8240*/  UMOV UR53, 0x4208010 ;  /* 0x0420801000357882 */ /* 0x000fe20000000000 */
[----:B------:R-:W-:Y:S01]  /*8250*/  UMOV UR50, 0x0 ;  /* 0x0000000000327882 */ /* 0x000fe20000000000 */
[----:B------:R-:W-:Y:S01]  /*8260*/  UMOV UR51, 0x4208010 ;  /* 0x0420801000337882 */ /* 0x000fe20000000000 */
[----:B------:R1:W-:Y:S01]  /*8270*/  UTCHMMA gdesc[UR16], gdesc[UR28], tmem[UR62], tmem[UR52], idesc[UR53], UPT ;  /* 0x00ff341c100075ea */ /* 0x0003e2000b80003e */
[----:B------:R1:W-:Y:S01]  /*8280*/  UTCHMMA gdesc[UR18], gdesc[UR30], tmem[UR62], tmem[UR50], idesc[UR51], UPT ;  /* 0x00ff321e120075ea */ /* 0x0003e2000b80003e */
[----:B------:R1:W-:Y:S01]  /*8290*/  UTCHMMA gdesc[UR20], gdesc[UR32], tmem[UR62], tmem[UR74], idesc[UR75], UPT ;  /* 0x00ff4a20140075ea */ /* 0x0003e2000b80003e */
[----:B------:R-:W-:Y:S01]  /*82a0*/  UMOV UR4, UR4 ;  /* 0x0000000400047c82 */ /* 0x000fe20008000000 */
[----:B------:R1:W-:Y:S01]  /*82b0*/  UTCHMMA gdesc[UR22], gdesc[UR34], tmem[UR62], tmem[UR54], idesc[UR55], UPT ;  /* 0x00ff3622160075ea */ /* 0x0003e2000b80003e */
[----:B------:R1:W-:Y:S01]  /*82c0*/  UTCHMMA gdesc[UR24], gdesc[UR36], tmem[UR62], tmem[UR56], idesc[UR57], UPT ;  /* 0x00ff3824180075ea */ /* 0x0003e2000b80003e */
[----:B------:R1:W-:Y:S01]  /*82d0*/  UTCBAR [UR4], URZ ;  /* 0x000000ff040073e9 */ /* 0x0003e200080000ff */
[----:B------:R-:W-:Y:S01]  /*82e0*/  NOP ;  /* 0x0000000000007918 */ /* 0x000fe20000000000 */
.L_x_13:
[----:B------:R-:W0:Y:S01]  /*82f0*/  S2R R4, SR_TID.X ;  /* 0x0000000000047919 */ /* 0x000e220000002100 */
[----:B------:R-:W2:Y:S01]  /*8300*/  SYNCS.PHASECHK.TRANS64.TRYWAIT P6, [UR58+0x1c010], RZ ;  /* 0x01c010ffff0075a7 */ /* 0x000ea200080c113a */
[C---:B0-----:R-:W-:Y:S02]  /*8310*/  LOP3.LUT R169, R4.reuse, 0x80, RZ, 0xc0, !PT ;  /* 0x0000008004a97812 */ /* 0x041fe400078ec0ff */
[----:B------:R-:W-:Y:S02]  /*8320*/  LOP3.LUT R4, R4, 0x10, RZ, 0xc0, !PT ;  /* 0x0000001004047812 */ /* 0x000fe400078ec0ff */
[----:B------:R-:W-:-:S05]  /*8330*/  SHF.R.U32.HI R169, RZ, 0x1, R169 ;  /* 0x00000001ffa97819 */ /* 0x000fca00000116a9 */
[----:B------:R-:W-:-:S04]  /*8340*/  IMAD R169, R4, 0x2, R169 ;  /* 0x0000000204a97824 */ /* 0x000fc800078e02a9 */
[----:B------:R-:W-:-:S04]  /*8350*/  VIADD R173, R169, UR72 ;  /* 0x00000048a9ad7c36 */ /* 0x000fc80008000000 */
[C---:B------:R-:W-:Y:S02]  /*8360*/  VIADD R5, R173.reuse, 0x82 ;  /* 0x00000082ad057836 */ /* 0x040fe40000000000 */
[----:B------:R-:W-:-:S03]  /*8370*/  VIADD R4, R173, 0x80 ;  /* 0x00000080ad047836 */ /* 0x000fc60000000000 */
[C---:B------:R-:W-:Y:S02]  /*8380*/  ISETP.GE.AND P3, PT, R0.reuse, R5, PT ;  /* 0x000000050000720c */ /* 0x040fe40003f66270 */
[----:B------:R-:W-:Y:S01]  /*8390*/  ISETP.GE.AND P2, PT, R0, R4, PT ;  /* 0x000000040000720c */ /* 0x000fe20003f46270 */
[----:B--2---:R-:W-:-:S12]  /*83a0*/  @!P6 BRA `(.L_x_14) ;  /* 0x000000400068e947 */ /* 0x004fd80003800000 */
.L_x_23:
[----:B------:R-:W-:Y:S01]  /*83b0*/  BAR.SYNC.DEFER_BLOCKING 0x0 ;  /* 0x0000000000007b1d */ /* 0x000fe20000010000 */
[----:B------:R-:W-:-:S05]  /*83c0*/  ISETP.GT.AND P6, PT, R0, R4, PT ;  /* 0x000000040000720c */ /* 0x000fca0003fc4270 */
[----:B------:R-:W-:Y:S01]  /*83d0*/  LDTM.16dp32bit_t0_t15.x32 R4, tmem[UR60+0x100000] ;  /* 0x1000003c000479ee */ /* 0x000fe20008a80000 */
[----:B------:R-:W0:Y:S01]  /*83e0*/  LDTM.16dp32bit_t16_t31.x32 R4, tmem[UR60+0x100020] ;  /* 0x1000203c000479ee */ /* 0x000e220008aa0000 */
[----:B------:R-:W-:Y:S01]  /*83f0*/  VIADD R238, R173, 0x83 ;  /* 0x00000083adee7836 */ /* 0x000fe20000000000 */
[----:B------:R-:W-:Y:S01]  /*8400*/  UIADD3 UR72, UPT, UPT, UR72, 0x80, URZ ;  /* 0x0000008048487890 */ /* 0x000fe2000fffe0ff */
[----:B------:R-:W2:Y:S01]  /*8410*/  S2R R239, SR_TID.X ;  /* 0x0000000000ef7919 */ /* 0x000ea20000002100 */
[----:B------:R-:W3:Y:S04]  /*8420*/  LDL.64 R246, [R1+0xe0] ;  /* 0x0000e00001f67983 */ /* 0x000ee80000100a00 */
[----:B------:R-:W4:Y:S01]  /*8430*/  LDL.64 R242, [R1+0xd8] ;  /* 0x0000d80001f27983 */ /* 0x000f220000100a00 */
[----:B------:R-:W-:Y:S01]  /*8440*/  USHF.L.U32 UR71, UR71, 0x1f, URZ ;  /* 0x0000001f47477899 */ /* 0x000fe200080006ff */
[----:B------:R-:W5:Y:S01]  /*8450*/  @!P1 SYNCS.CCTL.IV [UR58+0x1c010] ;  /* 0x01c01000ff0099b1 */ /* 0x000f62000800003a */
[----:B------:R-:W-:Y:S01]  /*8460*/  NOP ;  /* 0x0000000000007918 */ /* 0x000fe20000000000 */
[----:B0-----:R-:W-:Y:S01]  /*8470*/  FMUL R4, R4, UR67 ;  /* 0x0000004304047c20 */ /* 0x001fe20008400000 */
[----:B------:R-:W-:Y:S01]  /*8480*/  FMUL R5, R5, UR67 ;  /* 0x0000004305057c20 */ /* 0x000fe20008400000 */
[----:B------:R-:W-:Y:S01]  /*8490*/  FMUL R6, R6, UR67 ;  /* 0x0000004306067c20 */ /* 0x000fe20008400000 */
[----:B------:R-:W-:Y:S01]  /*84a0*/  FMUL R7, R7, UR67 ;  /* 0x0000004307077c20 */ /* 0x000fe20008400000 */
[----:B------:R-:W-:Y:S01]  /*84b0*/  FMUL R8, R8, UR67 ;  /* 0x0000004308087c20 */ /* 0x000fe20008400000 */
        /* <DEDUP_REMOVED lines=15> */
[----:B------:R-:W-:-:S02]  /*85b0*/  VIADD R238, R173, 0x86 ;  /* 0x00000086adee7836 */ /* 0x000fc40000000000 */
[----:B------:R-:W-:Y:S01]  /*85c0*/  FMUL R14, R14, UR67 ;  /* 0x000000430e0e7c20 */ /* 0x000fe20008400000 */
[----:B------:R-:W-:Y:S01]  /*85d0*/  FMUL R16, R16, UR67 ;  /* 0x0000004310107c20 */ /* 0x000fe20008400000 */
[----:B------:R-:W-:Y:S01]  /*85e0*/  FSEL R9, R9, -INF , P3 ;  /* 0xff80000009097808 */ /* 0x000fe20001800000 */
[----:B------:R-:W-:Y:S01]  /*85f0*/  FMUL R17, R17, UR67 ;  /* 0x0000004311117c20 */ /* 0x000fe20008400000 */
[----:B------:R-:W-:Y:S01]  /*8600*/  ISETP.GE.AND P2, PT, R0, R238, PT ;  /* 0x000000ee0000720c */ /* 0x000fe20003f46270 */
[----:B------:R-:W-:Y:S02]  /*8610*/  VIADD R238, R173, 0x87 ;  /* 0x00000087adee7836 */ /* 0x000fe40000000000 */
[----:B------:R-:W-:Y:S01]  /*8620*/  FMUL R15, R15, UR67 ;  /* 0x000000430f0f7c20 */ /* 0x000fe20008400000 */
        /* <DEDUP_REMOVED lines=16> */
[----:B------:R-:W-:Y:S01]  /*8730*/  FMUL R26, R26, UR67 ;  /* 0x000000431a1a7c20 */ /* 0x000fe20008400000 */
[----:B------:R-:W-:Y:S01]  /*8740*/  IADD3 R238, PT, PT, R173, 0x8a, RZ ;  /* 0x0000008aadee7810 */ /* 0x000fe20007ffe0ff */
        /* <DEDUP_REMOVED lines=13> */
[----:B------:R-:W-:Y:S02]  /*8820*/  FSEL R15, R15, -INF , P3 ;  /* 0xff8000000f0f7808 */ /* 0x000fe40001800000 */
[----:B------:R-:W-:Y:S01]  /*8830*/  ISETP.GE.AND P2, PT, R0, R238, PT ;  /* 0x000000ee0000720c */ /* 0x000fe20003f46270 */
[----:B------:R-:W-:Y:S01]  /*8840*/  VIADD R238, R173, 0x8d ;  /* 0x0000008dadee7836 */ /* 0x000fe20000000000 */
[----:B--2---:R-:W-:-:S02]  /*8850*/  LOP3.LUT R239, R239, 0xff, RZ, 0xc0, !PT ;  /* 0x000000ffefef7812 */ /* 0x004fc400078ec0ff */
[----:B------:R-:W-:Y:S02]  /*8860*/  FSEL R16, R16, -INF , P2 ;  /* 0xff80000010107808 */ /* 0x000fe40001000000 */
[C---:B------:R-:W-:Y:S01]  /*8870*/  ISETP.GE.AND P6, PT, R0.reuse, R238, PT ;  /* 0x000000ee0000720c */ /* 0x040fe20003fc6270 */
[----:B------:R-:W-:Y:S01]  /*8880*/  VIADD R238, R173, 0x8e ;  /* 0x0000008eadee7836 */ /* 0x000fe20000000000 */
[----:B------:R-:W-:Y:S01]  /*8890*/  LEA R239, R239, UR58, 0x2 ;  /* 0x0000003aefef7c11 */ /* 0x000fe2000f8e10ff */
[----:B------:R-:W-:Y:S01]  /*88a0*/  VIADD R173, R173, 0x8f ;  /* 0x0000008fadad7836 */ /* 0x000fe20000000000 */
[----:B------:R-:W-:Y:S02]  /*88b0*/  FSEL R17, R17, -INF , P6 ;  /* 0xff80000011117808 */ /* 0x000fe40003000000 */
[C---:B------:R-:W-:Y:S02]  /*88c0*/  ISETP.GE.AND P3, PT, R0.reuse, R238, PT ;  /* 0x000000ee0000720c */ /* 0x040fe40003f66270 */
[----:B------:R-:W-:Y:S01]  /*88d0*/  ISETP.GE.AND P2, PT, R0, R173, PT ;  /* 0x000000ad0000720c */ /* 0x000fe20003f46270 */
[----:B------:R-:W-:Y:S01]  /*88e0*/  VIADD R173, R169, 0x1f ;  /* 0x0000001fa9ad7836 */ /* 0x000fe20000000000 */
[----:B------:R-:W-:-:S02]  /*88f0*/  FSEL R18, R18, -INF , P3 ;  /* 0xff80000012127808 */ /* 0x000fc40001800000 */
[----:B------:R-:W-:Y:S02]  /*8900*/  FSEL R19, R19, -INF , P2 ;  /* 0xff80000013137808 */ /* 0x000fe40001000000 */
[----:B------:R-:W-:Y:S02]  /*8910*/  LOP3.LUT R173, R173, UR72, RZ, 0xfc, !PT ;  /* 0x00000048adad7c12 */ /* 0x000fe4000f8efcff */
[----:B------:R-:W-:Y:S02]  /*8920*/  FMNMX3 R238, R4, R5, R6, !PT ;  /* 0x0000000504ee7276 */ /* 0x000fe40007800006 */
[----:B------:R-:W-:Y:S01]  /*8930*/  ISETP.GE.AND P6, PT, R0, R173, PT ;  /* 0x000000ad0000720c */ /* 0x000fe20003fc6270 */
[----:B------:R-:W-:Y:S01]  /*8940*/  VIADD R173, R169, 0x1e ;  /* 0x0000001ea9ad7836 */ /* 0x000fe20000000000 */
[----:B------:R-:W-:-:S04]  /*8950*/  FMNMX3 R238, R238, R7, R8, !PT ;  /* 0x00000007eeee7276 */ /* 0x000fc80007800008 */
[----:B------:R-:W-:-:S04]  /*8960*/  LOP3.LUT R173, R173, UR72, RZ, 0xfc, !PT ;  /* 0x00000048adad7c12 */ /* 0x000fc8000f8efcff */
[----:B------:R-:W-:Y:S01]  /*8970*/  ISETP.GE.AND P3, PT, R0, R173, PT ;  /* 0x000000ad0000720c */ /* 0x000fe20003f66270 */
[----:B------:R-:W-:-:S05]  /*8980*/  VIADD R173, R169, 0x10 ;  /* 0x00000010a9ad7836 */ /* 0x000fca0000000000 */
[----:B------:R-:W-:-:S04]  /*8990*/  LOP3.LUT R173, R173, UR72, RZ, 0xfc, !PT ;  /* 0x00000048adad7c12 */ /* 0x000fc8000f8efcff */
[----:B------:R-:W-:Y:S01]  /*89a0*/  ISETP.GE.AND P2, PT, R0, R173, PT ;  /* 0x000000ad0000720c */ /* 0x000fe20003f46270 */
[----:B------:R-:W-:-:S03]  /*89b0*/  VIADD R173, R169, 0x11 ;  /* 0x00000011a9ad7836 */ /* 0x000fc60000000000 */
[----:B------:R-:W-:Y:S02]  /*89c0*/  FSEL R20, R20, -INF , P2 ;  /* 0xff80000014147808 */ /* 0x000fe40001000000 */
        /* <DEDUP_REMOVED lines=33> */
[----:B------:R-:W-:Y:S02]  /*8be0*/  ISETP.GE.AND P2, PT, R0, R173, PT ;  /* 0x000000ad0000720c */ /* 0x000fe40003f46270 */
[----:B------:R-:W-:Y:S01]  /*8bf0*/  FMNMX3 R173, R238, R9, R10, !PT ;  /* 0x00000009eead7276 */ /* 0x000fe2000780000a */
[----:B------:R-:W-:Y:S01]  /*8c00*/  VIADD R238, R169, 0x1a ;  /* 0x0000001aa9ee7836 */ /* 0x000fe20000000000 */
[----:B------:R-:W-:Y:S02]  /*8c10*/  FSEL R29, R29, -INF , P2 ;  /* 0xff8000001d1d7808 */ /* 0x000fe40001000000 */
[----:B------:R-:W-:Y:S02]  /*8c20*/  FMNMX3 R173, R173, R11, R12, !PT ;  /* 0x0000000badad7276 */ /* 0x000fe4000780000c */
[----:B------:R-:W-:Y:S02]  /*8c30*/  LOP3.LUT R238, R238, UR72, RZ, 0xfc, !PT ;  /* 0x00000048eeee7c12 */ /* 0x000fe4000f8efcff */
[----:B------:R-:W-:-:S02]  /*8c40*/  FMNMX3 R173, R173, R13, R14, !PT ;  /* 0x0000000dadad7276 */ /* 0x000fc4000780000e */
[----:B------:R-:W-:Y:S01]  /*8c50*/  ISETP.GE.AND P2, PT, R0, R238, PT ;  /* 0x000000ee0000720c */ /* 0x000fe20003f46270 */
[----:B------:R-:W-:Y:S01]  /*8c60*/  VIADD R238, R169, 0x1b ;  /* 0x0000001ba9ee7836 */ /* 0x000fe20000000000 */
[----:B------:R-:W-:Y:S02]  /*8c70*/  FMNMX3 R173, R173, R15, R16, !PT ;  /* 0x0000000fadad7276 */ /* 0x000fe40007800010 */
[----:B------:R-:W-:Y:S02]  /*8c80*/  FSEL R30, R30, -INF , P2 ;  /* 0xff8000001e1e7808 */ /* 0x000fe40001000000 */
[----:B------:R-:W-:Y:S02]  /*8c90*/  LOP3.LUT R238, R238, UR72, RZ, 0xfc, !PT ;  /* 0x00000048eeee7c12 */ /* 0x000fe4000f8efcff */
[----:B------:R-:W-:Y:S02]  /*8ca0*/  FMNMX3 R173, R173, R17, R18, !PT ;  /* 0x00000011adad7276 */ /* 0x000fe40007800012 */
[----:B------:R-:W-:Y:S01]  /*8cb0*/  ISETP.GE.AND P2, PT, R0, R238, PT ;  /* 0x000000ee0000720c */ /* 0x000fe20003f46270 */
[----:B------:R-:W-:Y:S01]  /*8cc0*/  VIADD R238, R169, 0x1c ;  /* 0x0000001ca9ee7836 */ /* 0x000fe20000000000 */
[----:B------:R-:W-:-:S02]  /*8cd0*/  FMNMX3 R173, R173, R19, R20, !PT ;  /* 0x00000013adad7276 */ /* 0x000fc40007800014 */
        /* <DEDUP_REMOVED lines=9> */
[----:B------:R-:W-:Y:S02]  /*8d70*/  ISETP.GE.AND P2, PT, R0, R173, PT ;  /* 0x000000ad0000720c */ /* 0x000fe40003f46270 */
[----:B------:R-:W-:Y:S01]  /*8d80*/  FMNMX3 R173, R169, R27, R28, !PT ;  /* 0x0000001ba9ad7276 */ /* 0x000fe2000780001c */
[----:B------:R-:W-:-:S03]  /*8d90*/  FMUL R169, R34, UR67 ;  /* 0x0000004322a97c20 */ /* 0x000fc60008400000 */
[----:B------:R-:W-:Y:S01]  /*8da0*/  FMNMX3 R34, R173, R29, R30, !PT ;  /* 0x0000001dad227276 */ /* 0x000fe2000780001e */
[----:B------:R-:W-:Y:S01]  /*8db0*/  FMUL R173, R35, UR67 ;  /* 0x0000004323ad7c20 */ /* 0x000fe20008400000 */
[----:B------:R-:W-:Y:S02]  /*8dc0*/  FSEL R35, R33, -INF , P2 ;  /* 0xff80000021237808 */ /* 0x000fe40001000000 */
[----:B------:R-:W-:Y:S02]  /*8dd0*/  FSEL R33, R169, -INF , P3 ;  /* 0xff800000a9217808 */ /* 0x000fe40001800000 */
[----:B------:R-:W-:Y:S02]  /*8de0*/  FMNMX3 R169, R34, R31, R32, !PT ;  /* 0x0000001f22a97276 */ /* 0x000fe40007800020 */
[----:B------:R-:W-:Y:S02]  /*8df0*/  FSEL R34, R173, -INF , P6 ;  /* 0xff800000ad227808 */ /* 0x000fe40003000000 */
[----:B------:R-:W-:-:S04]  /*8e00*/  FMNMX3 R169, R169, R35, R33, !PT ;  /* 0x00000023a9a97276 */ /* 0x000fc80007800021 */
[----:B------:R-:W-:-:S05]  /*8e10*/  FMNMX R169, R34, R169, !PT ;  /* 0x000000a922a97209 */ /* 0x000fca0007800000 */
[----:B------:R-:W0:Y:S02]  /*8e20*/  SHFL.BFLY PT, R173, R169, 0x10, 0x1f ;  /* 0x0e001f00a9ad7f89 */ /* 0x000e2400000e0000 */
[----:B0-----:R-:W-:-:S05]  /*8e30*/  FMNMX R173, R169, R173, !PT ;  /* 0x000000ada9ad7209 */ /* 0x001fca0007800000 */
[----:B-----5:R-:W-:Y:S01]  /*8e40*/  @!P4 STS [R226+UR58+0x8000], R173 ;  /* 0x008000ade200c988 */ /* 0x020fe2000800083a */
[----:B------:R-:W-:Y:S06]  /*8e50*/  BAR.SYNC.DEFER_BLOCKING 0x0 ;  /* 0x0000000000007b1d */ /* 0x000fec0000010000 */
[----:B------:R-:W0:Y:S04]  /*8e60*/  @!P5 LDS R170, [R239+0x8000] ;  /* 0x00800000efaad984 */ /* 0x000e280000000800 */
[----:B0-----:R-:W0:Y:S02]  /*8e70*/  SHFL.BFLY PT, R169, R170, 0x1, 0x1f ;  /* 0x0c201f00aaa97f89 */ /* 0x001e2400000e0000 */
[----:B0-----:R-:W-:-:S05]  /*8e80*/  FMNMX R169, R170, R169, !PT ;  /* 0x000000a9aaa97209 */ /* 0x001fca0007800000 */
[----:B------:R-:W-:Y:S01]  /*8e90*/  @P0 STS [R239+0x8000], R169 ;  /* 0x008000a9ef000388 */ /* 0x000fe20000000800 */
[----:B------:R-:W-:Y:S06]  /*8ea0*/  BAR.SYNC.DEFER_BLOCKING 0x0 ;  /* 0x0000000000007b1d */ /* 0x000fec0000010000 */
[----:B------:R-:W0:Y:S02]  /*8eb0*/  LDS R169, [R216+UR58+0x8000] ;  /* 0x0080003ad8a97984 */ /* 0x000e240008000800 */
[----:B0-----:R-:W-:-:S05]  /*8ec0*/  FMNMX R169, R169, R217, !PT ;  /* 0x000000d9a9a97209 */ /* 0x001fca0007800000 */
[--C-:B------:R-:W-:Y:S01]  /*8ed0*/  FADD R4, R4, -R169.reuse ;  /* 0x800000a904047221 */ /* 0x100fe20000000000 */
[--C-:B------:R-:W-:Y:S01]  /*8ee0*/  FADD R5, R5, -R169.reuse ;  /* 0x800000a905057221 */ /* 0x100fe20000000000 */
[--C-:B------:R-:W-:Y:S01]  /*8ef0*/  FADD R6, R6, -R169.reuse ;  /* 0x800000a906067221 */ /* 0x100fe20000000000 */
[--C-:B------:R-:W-:Y:S01]  /*8f00*/  FADD R7, R7, -R169.reuse ;  /* 0x800000a907077221 */ /* 0x100fe20000000000 */
[----:B------:R-:W-:Y:S01]  /*8f10*/  FMUL R4, R4, 1.4426950216293334961 ;  /* 0x3fb8aa3b04047820 */ /* 0x000fe20000400000 */
[----:B------:R-:W-:Y:S01]  /*8f20*/  FMUL R5, R5, 1.4426950216293334961 ;  /* 0x3fb8aa3b05057820 */ /* 0x000fe20000400000 */
[----:B------:R-:W-:Y:S01]  /*8f30*/  FMUL R6, R6, 1.4426950216293334961 ;  /* 0x3fb8aa3b06067820 */ /* 0x000fe20000400000 */
[----:B------:R-:W-:Y:S01]  /*8f40*/  FMUL R7, R7, 1.4426950216293334961 ;  /* 0x3fb8aa3b07077820 */ /* 0x000fe20000400000 */
[--C-:B------:R-:W-:Y:S01]  /*8f50*/  FADD R8, R8, -R169.reuse ;  /* 0x800000a908087221 */ /* 0x100fe20000000000 */
[--C-:B------:R-:W-:Y:S01]  /*8f60*/  FADD R9, R9, -R169.reuse ;  /* 0x800000a909097221 */ /* 0x100fe20000000000 */
[----:B------:R-:W-:Y:S01]  /*8f70*/  MUFU.EX2 R4, R4 ;  /* 0x0000000400047308 */ /* 0x000fe20000000800 */
[--C-:B------:R-:W-:Y:S01]  /*8f80*/  FADD R10, R10, -R169.reuse ;  /* 0x800000a90a0a7221 */ /* 0x100fe20000000000 */
[----:B------:R-:W-:Y:S01]  /*8f90*/  FMUL R8, R8, 1.4426950216293334961 ;  /* 0x3fb8aa3b08087820 */ /* 0x000fe20000400000 */
[----:B------:R-:W-:Y:S01]  /*8fa0*/  FMUL R9, R9, 1.4426950216293334961 ;  /* 0x3fb8aa3b09097820 */ /* 0x000fe20000400000 */
[--C-:B------:R-:W-:Y:S01]  /*8fb0*/  FADD R11, R11, -R169.reuse ;  /* 0x800000a90b0b7221 */ /* 0x100fe20000000000 */
[----:B------:R-:W-:Y:S01]  /*8fc0*/  FMUL R10, R10, 1.4426950216293334961 ;  /* 0x3fb8aa3b0a0a7820 */ /* 0x000fe20000400000 */
[--C-:B------:R-:W-:Y:S01]  /*8fd0*/  FADD R12, R12, -R169.reuse ;  /* 0x800000a90c0c7221 */ /* 0x100fe20000000000 */
[--C-:B------:R-:W-:Y:S01]  /*8fe0*/  FADD R13, R13, -R169.reuse ;  /* 0x800000a90d0d7221 */ /* 0x100fe20000000000 */
[----:B------:R-:W0:Y:S01]  /*8ff0*/  MUFU.EX2 R5, R5 ;  /* 0x0000000500057308 */ /* 0x000e220000000800 */
[----:B------:R-:W-:Y:S01]  /*9000*/  FMUL R11, R11, 1.4426950216293334961 ;  /* 0x3fb8aa3b0b0b7820 */ /* 0x000fe20000400000 */
[----:B------:R-:W-:Y:S01]  /*9010*/  FMUL R12, R12, 1.4426950216293334961 ;  /* 0x3fb8aa3b0c0c7820 */ /* 0x000fe20000400000 */
[----:B------:R-:W-:Y:S01]  /*9020*/  FMUL R13, R13, 1.4426950216293334961 ;  /* 0x3fb8aa3b0d0d7820 */ /* 0x000fe20000400000 */
[--C-:B------:R-:W-:Y:S01]  /*9030*/  FADD R14, R14, -R169.reuse ;  /* 0x800000a90e0e7221 */ /* 0x100fe20000000000 */
[--C-:B------:R-:W-:Y:S01]  /*9040*/  FADD R15, R15, -R169.reuse ;  /* 0x800000a90f0f7221 */ /* 0x100fe20000000000 */
[--C-:B------:R-:W-:Y:S01]  /*9050*/  FADD R16, R16, -R169.reuse ;  /* 0x800000a910107221 */ /* 0x100fe20000000000 */
[--C-:B------:R-:W-:Y:S01]  /*9060*/  FADD R17, R17, -R169.reuse ;  /* 0x800000a911117221 */ /* 0x100fe20000000000 */
[----:B------:R-:W2:Y:S01]  /*9070*/  MUFU.EX2 R6, R6 ;  /* 0x0000000600067308 */ /* 0x000ea20000000800 */
[----:B------:R-:W-:Y:S01]  /*9080*/  FMUL R14, R14, 1.4426950216293334961 ;  /* 0x3fb8aa3b0e0e7820 */ /* 0x000fe20000400000 */
[----:B------:R-:W-:Y:S01]  /*9090*/  FMUL R15, R15, 1.4426950216293334961 ;  /* 0x3fb8aa3b0f0f7820 */ /* 0x000fe20000400000 */
[----:B------:R-:W-:Y:S01]  /*90a0*/  FMUL R16, R16, 1.4426950216293334961 ;  /* 0x3fb8aa3b10107820 */ /* 0x000fe20000400000 */
[----:B------:R-:W-:Y:S01]  /*90b0*/  FMUL R17, R17, 1.4426950216293334961 ;  /* 0x3fb8aa3b11117820 */ /* 0x000fe20000400000 */
[--C-:B------:R-:W-:Y:S01]  /*90c0*/  FADD R18, R18, -R169.reuse ;  /* 0x800000a912127221 */ /* 0x100fe20000000000 */
[--C-:B------:R-:W-:Y:S01]  /*90d0*/  FADD R19, R19, -R169.reuse ;  /* 0x800000a913137221 */ /* 0x100fe20000000000 */
[----:B------:R-:W-:Y:S01]  /*90e0*/  FADD R20, R20, -R169 ;  /* 0x800000a914147221 */ /* 0x000fe20000000000 */
[----:B------:R-:W5:Y:S01]  /*90f0*/  MUFU.EX2 R7, R7 ;  /* 0x0000000700077308 */ /* 0x000f620000000800 */
[----:B0-----:R-:W-:Y:S01]  /*9100*/  FADD R173, R4, R5 ;  /* 0x0000000504ad7221 */ /* 0x001fe20000000000 */
[----:B------:R-:W-:Y:S01]  /*9110*/  FMUL R18, R18, 1.4426950216293334961 ;  /* 0x3fb8aa3b12127820 */ /* 0x000fe20000400000 */
[----:B------:R-:W-:Y:S01]  /*9120*/  FMUL R19, R19, 1.4426950216293334961 ;  /* 0x3fb8aa3b13137820 */ /* 0x000fe20000400000 */
[----:B------:R-:W-:Y:S01]  /*9130*/  FMUL R20, R20, 1.4426950216293334961 ;  /* 0x3fb8aa3b14147820 */ /* 0x000fe20000400000 */
[--C-:B------:R-:W-:Y:S01]  /*9140*/  FADD R21, R21, -R169.reuse ;  /* 0x800000a915157221 */ /* 0x100fe20000000000 */
[--C-:B------:R-:W-:Y:S01]  /*9150*/  FADD R22, R22, -R169.reuse ;  /* 0x800000a916167221 */ /* 0x100fe20000000000 */
[----:B------:R-:W-:Y:S01]  /*9160*/  FADD R23, R23, -R169 ;  /* 0x800000a917177221 */ /* 0x000fe20000000000 */
[----:B------:R-:W0:Y:S01]  /*9170*/  MUFU.EX2 R8, R8 ;  /* 0x0000000800087308 */ /* 0x000e220000000800 */
[----:B--2---:R-:W-:Y:S01]  /*9180*/  FADD R173, R6, R173 ;  /* 0x000000ad06ad7221 */ /* 0x004fe20000000000 */
[----:B------:R-:W-:Y:S01]  /*9190*/  FMUL R21, R21, 1.4426950216293334961 ;  /* 0x3fb8aa3b15157820 */ /* 0x000fe20000400000 */
[----:B------:R-:W-:Y:S01]  /*91a0*/  FMUL R22, R22, 1.4426950216293334961 ;  /* 0x3fb8aa3b16167820 */ /* 0x000fe20000400000 */
[----:B------:R-:W-:Y:S01]  /*91b0*/  FMUL R23, R23, 1.4426950216293334961 ;  /* 0x3fb8aa3b17177820 */ /* 0x000fe20000400000 */
[--C-:B------:R-:W-:Y:S01]  /*91c0*/  FADD R24, R24, -R169.reuse ;  /* 0x800000a918187221 */ /* 0x100fe20000000000 */
[--C-:B------:R-:W-:Y:S01]  /*91d0*/  FADD R25, R25, -R169.reuse ;  /* 0x800000a919197221 */ /* 0x100fe20000000000 */
[----:B------:R-:W-:Y:S01]  /*91e0*/  FADD R26, R26, -R169 ;  /* 0x800000a91a1a7221 */ /* 0x000fe20000000000 */
[----:B------:R-:W2:Y:S01]  /*91f0*/  MUFU.EX2 R9, R9 ;  /* 0x0000000900097308 */ /* 0x000ea20000000800 */
[----:B-----5:R-:W-:Y:S01]  /*9200*/  FADD R173, R7, R173 ;  /* 0x000000ad07ad7221 */ /* 0x020fe20000000000 */
        /* <DEDUP_REMOVED lines=18> */
[----:B------:R-:W-:Y:S01]  /*9330*/  FADD R32, R32, -R169 ;  /* 0x800000a920207221 */ /* 0x000fe20000000000 */
[----:B------:R-:W-:-:S02]  /*9340*/  F2FP.F16.F32.PACK_AB R4, R5, R4 ;  /* 0x000000040504723e */ /* 0x000fc400000000ff */
[----:B------:R-:W-:Y:S01]  /*9350*/  F2FP.F16.F32.PACK_AB R5, R7, R6 ;  /* 0x000000060705723e */ /* 0x000fe200000000ff */
[----:B------:R-:W2:Y:S01]  /*9360*/  MUFU.EX2 R12, R12 ;  /* 0x0000000c000c7308 */ /* 0x000ea20000000800 */
[----:B-----5:R-:W-:Y:S01]  /*9370*/  FADD R173, R10, R173 ;  /* 0x000000ad0aad7221 */ /* 0x020fe20000000000 */
[----:B------:R-:W-:Y:S01]  /*9380*/  FMUL R32, R32, 1.4426950216293334961 ;  /* 0x3fb8aa3b20207820 */ /* 0x000fe20000400000 */
[----:B------:R-:W-:-:S05]  /*9390*/  F2FP.F16.F32.PACK_AB R6, R9, R8 ;  /* 0x000000080906723e */ /* 0x000fca00000000ff */
[----:B------:R-:W5:Y:S01]  /*93a0*/  MUFU.EX2 R13, R13 ;  /* 0x0000000d000d7308 */ /* 0x000f620000000800 */
[C---:B0-----:R-:W-:Y:S01]  /*93b0*/  FADD R173, R11.reuse, R173 ;  /* 0x000000ad0bad7221 */ /* 0x041fe20000000000 */
[----:B------:R-:W-:-:S06]  /*93c0*/  F2FP.F16.F32.PACK_AB R7, R11, R10 ;  /* 0x0000000a0b07723e */ /* 0x000fcc00000000ff */
[----:B------:R-:W0:Y:S01]  /*93d0*/  MUFU.EX2 R14, R14 ;  /* 0x0000000e000e7308 */ /* 0x000e220000000800 */
[----:B--2---:R-:W-:-:S07]  /*93e0*/  FADD R173, R12, R173 ;  /* 0x000000ad0cad7221 */ /* 0x004fce0000000000 */
[----:B------:R-:W2:Y:S01]  /*93f0*/  MUFU.EX2 R15, R15 ;  /* 0x0000000f000f7308 */ /* 0x000ea20000000800 */
[C---:B-----5:R-:W-:Y:S01]  /*9400*/  FADD R173, R13.reuse, R173 ;  /* 0x000000ad0dad7221 */ /* 0x060fe20000000000 */
[----:B------:R-:W-:-:S06]  /*9410*/  F2FP.F16.F32.PACK_AB R8, R13, R12 ;  /* 0x0000000c0d08723e */ /* 0x000fcc00000000ff */
[----:B------:R-:W5:Y:S01]  /*9420*/  MUFU.EX2 R16, R16 ;  /* 0x0000001000107308 */ /* 0x000f620000000800 */
[----:B0-----:R-:W-:-:S07]  /*9430*/  FADD R173, R14, R173 ;  /* 0x000000ad0ead7221 */ /* 0x001fce0000000000 */
[----:B------:R-:W0:Y:S01]  /*9440*/  MUFU.EX2 R17, R17 ;  /* 0x0000001100117308 */ /* 0x000e220000000800 */
[C---:B--2---:R-:W-:Y:S01]  /*9450*/  FADD R173, R15.reuse, R173 ;  /* 0x000000ad0fad7221 */ /* 0x044fe20000000000 */
[----:B------:R-:W-:-:S06]  /*9460*/  F2FP.F16.F32.PACK_AB R9, R15, R14 ;  /* 0x0000000e0f09723e */ /* 0x000fcc00000000ff */
[----:B------:R-:W2:Y:S01]  /*9470*/  MUFU.EX2 R18, R18 ;  /* 0x0000001200127308 */ /* 0x000ea20000000800 */
[----:B-----5:R-:W-:-:S07]  /*9480*/  FADD R173, R16, R173 ;  /* 0x000000ad10ad7221 */ /* 0x020fce0000000000 */
        /* <DEDUP_REMOVED lines=21> */
[----:B-----5:R-:W-:Y:S01]  /*95e0*/  FADD R238, R25, R173 ;  /* 0x000000ad19ee7221 */ /* 0x020fe20000000000 */
[----:B------:R-:W-:Y:S01]  /*95f0*/  FMUL R173, R35, 1.4426950216293334961 ;  /* 0x3fb8aa3b23ad7820 */ /* 0x000fe20000400000 */
[----:B------:R-:W-:-:S05]  /*9600*/  F2FP.F16.F32.PACK_AB R14, R25, R24 ;  /* 0x00000018190e723e */ /* 0x000fca00000000ff */
[----:B------:R-:W5:Y:S01]  /*9610*/  MUFU.EX2 R28, R28 ;  /* 0x0000001c001c7308 */ /* 0x000f620000000800 */
[----:B0-----:R-:W-:Y:S01]  /*9620*/  FADD R35, R26, R238 ;  /* 0x000000ee1a237221 */ /* 0x001fe20000000000 */
[----:B------:R-:W-:-:S04]  /*9630*/  FADD R238, R33, -R169 ;  /* 0x800000a921ee7221 */ /* 0x000fc80000000000 */
[----:B------:R-:W-:Y:S02]  /*9640*/  FMUL R238, R238, 1.4426950216293334961 ;  /* 0x3fb8aa3beeee7820 */ /* 0x000fe40000400000 */
[----:B------:R-:W0:Y:S01]  /*9650*/  MUFU.EX2 R29, R29 ;  /* 0x0000001d001d7308 */ /* 0x000e220000000800 */
[C---:B--2---:R-:W-:Y:S01]  /*9660*/  FADD R35, R27.reuse, R35 ;  /* 0x000000231b237221 */ /* 0x044fe20000000000 */
[----:B------:R-:W-:Y:S01]  /*9670*/  F2FP.F16.F32.PACK_AB R15, R27, R26 ;  /* 0x0000001a1b0f723e */ /* 0x000fe200000000ff */
[----:B---3--:R-:W-:-:S05]  /*9680*/  IMAD.WIDE R26, R171, 0x2, R246 ;  /* 0x00000002ab1a7825 */ /* 0x008fca00078e02f6 */
[----:B------:R-:W-:Y:S01]  /*9690*/  MUFU.EX2 R30, R30 ;  /* 0x0000001e001e7308 */ /* 0x000fe20000000800 */
[----:B-----5:R-:W-:-:S07]  /*96a0*/  FADD R35, R28, R35 ;  /* 0x000000231c237221 */ /* 0x020fce0000000000 */
[----:B------:R-:W2:Y:S01]  /*96b0*/  MUFU.EX2 R31, R31 ;  /* 0x0000001f001f7308 */ /* 0x000ea20000000800 */
[C---:B0-----:R-:W-:Y:S01]  /*96c0*/  FADD R35, R29.reuse, R35 ;  /* 0x000000231d237221 */ /* 0x041fe20000000000 */
[----:B------:R-:W-:Y:S01]  /*96d0*/  F2FP.F16.F32.PACK_AB R16, R29, R28 ;  /* 0x0000001c1d10723e */ /* 0x000fe200000000ff */
[----:B----4-:R-:W-:-:S05]  /*96e0*/  IMAD.WIDE R28, R171, 0x2, R242 ;  /* 0x00000002ab1c7825 */ /* 0x010fca00078e02f2 */
[----:B------:R-:W-:Y:S08]  /*96f0*/  MUFU.EX2 R32, R32 ;  /* 0x0000002000207308 */ /* 0x000ff00000000800 */
[----:B------:R0:W3:Y:S01]  /*9700*/  MUFU.EX2 R33, R173 ;  /* 0x000000ad00217308 */ /* 0x0000e20000000800 */
[----:B--2---:R-:W-:Y:S01]  /*9710*/  F2FP.F16.F32.PACK_AB R17, R31, R30 ;  /* 0x0000001e1f11723e */ /* 0x004fe200000000ff */
[----:B0-----:R-:W-:-:S06]  /*9720*/  FADD R173, R34, -R169 ;  /* 0x800000a922ad7221 */ /* 0x001fcc0000000000 */
[----:B------:R0:W2:Y:S01]  /*9730*/  MUFU.EX2 R34, R238 ;  /* 0x000000ee00227308 */ /* 0x0000a20000000800 */
[----:B------:R-:W-:Y:S01]  /*9740*/  FMUL R173, R173, 1.4426950216293334961 ;  /* 0x3fb8aa3badad7820 */ /* 0x000fe20000400000 */
[----:B---3--:R-:W-:Y:S01]  /*9750*/  F2FP.F16.F32.PACK_AB R18, R33, R32 ;  /* 0x000000202112723e */ /* 0x008fe200000000ff */
[----:B0-----:R-:W-:-:S05]  /*9760*/  FADD R238, R30, R35 ;  /* 0x000000231eee7221 */ /* 0x001fca0000000000 */
[----:B------:R2:W0:Y:S01]  /*9770*/  MUFU.EX2 R35, R173 ;  /* 0x000000ad00237308 */ /* 0x0004220000000800 */
[----:B------:R-:W-:-:S04]  /*9780*/  FADD R238, R31, R238 ;  /* 0x000000ee1fee7221 */ /* 0x000fc80000000000 */
[----:B------:R-:W-:-:S04]  /*9790*/  FADD R238, R32, R238 ;  /* 0x000000ee20ee7221 */ /* 0x000fc80000000000 */
[----:B------:R-:W-:-:S04]  /*97a0*/  FADD R238, R33, R238 ;  /* 0x000000ee21ee7221 */ /* 0x000fc80000000000 */
[----:B--2---:R-:W-:Y:S01]  /*97b0*/  FADD R173, R34, R238 ;  /* 0x000000ee22ad7221 */ /* 0x004fe20000000000 */
[----:B0-----:R-:W-:-:S03]  /*97c0*/  F2FP.F16.F32.PACK_AB R19, R35, R34 ;  /* 0x000000222313723e */ /* 0x001fc600000000ff */
[----:B------:R-:W-:-:S05]  /*97d0*/  FADD R173, R35, R173 ;  /* 0x000000ad23ad7221 */ /* 0x000fca0000000000 */
[----:B------:R-:W0:Y:S02]  /*97e0*/  SHFL.BFLY PT, R238, R173, 0x10, 0x1f ;  /* 0x0e001f00adee7f89 */ /* 0x000e2400000e0000 */
[----:B0-----:R-:W-:Y:S01]  /*97f0*/  FADD R238, R173, R238 ;  /* 0x000000eeadee7221 */ /* 0x001fe20000000000 */
[----:B------:R-:W-:Y:S06]  /*9800*/  BAR.SYNC.DEFER_BLOCKING 0x0 ;  /* 0x0000000000007b1d */ /* 0x000fec0000010000 */
[----:B------:R0:W-:Y:S02]  /*9810*/  @!P4 STS [R226+UR58+0x8000], R238 ;  /* 0x008000eee200c988 */ /* 0x0001e4000800083a */
[----:B------:R-:W-:Y:S01]  /*9820*/  BAR.SYNC.DEFER_BLOCKING 0x0 ;  /* 0x0000000000007b1d */ /* 0x000fe20000010000 */
[----:B0-----:R-:W-:-:S05]  /*9830*/  IMAD.U32 R238, RZ, RZ, UR71 ;  /* 0x00000047ffee7e24 */ /* 0x001fca000f8e00ff */
[----:B------:R-:W0:Y:S04]  /*9840*/  @!P5 LDS R172, [R239+0x8000] ;  /* 0x00800000efacd984 */ /* 0x000e280000000800 */
[----:B0-----:R-:W0:Y:S02]  /*9850*/  SHFL.BFLY PT, R173, R172, 0x1, 0x1f ;  /* 0x0c201f00acad7f89 */ /* 0x001e2400000e0000 */
[----:B0-----:R-:W-:-:S05]  /*9860*/  FADD R173, R172, R173 ;  /* 0x000000adacad7221 */ /* 0x001fca0000000000 */
[----:B------:R0:W-:Y:S01]  /*9870*/  @P0 STS [R239+0x8000], R173 ;  /* 0x008000adef000388 */ /* 0x0001e20000000800 */
[----:B------:R-:W-:Y:S06]  /*9880*/  BAR.SYNC.DEFER_BLOCKING 0x0 ;  /* 0x0000000000007b1d */ /* 0x000fec0000010000 */
[----:B------:R0:W2:Y:S01]  /*9890*/  LDS R173, [R216+UR58+0x8000] ;  /* 0x0080003ad8ad7984 */ /* 0x0000a20008000800 */
[----:B------:R-:W3:Y:S02]  /*98a0*/  SYNCS.PHASECHK.TRANS64.TRYWAIT P2, [UR61], R238 ;  /* 0x000000eeff0075a7 */ /* 0x000ee4000804113d */
[----:B0-23--:R-:W-:Y:S05]  /*98b0*/  @!P2 BRA `(.L_x_15) ;  /* 0x0000002c0030a947 */ /* 0x00dfea0003800000 */
.L_x_24:
[----:B------:R-:W-:Y:S01]  /*98c0*/  STTM.16dp32bit_t0_t15.x16 tmem[UR64], R4 ;  /* 0x00000004000079ed */ /* 0x000fe20008a00040 */
[----:B------:R0:W-:Y:S01]  /*98d0*/  STTM.16dp32bit_t16_t31.x16 tmem[UR64+0x10], R4 ;  /* 0x00001004000079ed */ /* 0x0001e20008a20040 */
[----:B------:R-:W2:Y:S04]  /*98e0*/  LDG.E.U16 R28, desc[UR6][R28.64] ;  /* 0x000000061c1c7981 */ /* 0x000ea8000c1e1500 */
[----:B------:R-:W3:Y:S01]  /*98f0*/  LDG.E.U16 R26, desc[UR6][R26.64] ;  /* 0x000000061a1a7981 */ /* 0x000ee2000c1e1500 */
[----:B0-----:R-:W-:-:S04]  /*9900*/  IMAD.WIDE R6, R171, 0x2, R146 ;  /* 0x00000002ab067825 */ /* 0x001fc800078e0292 */
[C---:B------:R-:W-:Y:S02]  /*9910*/  IMAD.WIDE R10, R171.reuse, 0x2, R138 ;  /* 0x00000002ab0a7825 */ /* 0x040fe400078e028a */
[----:B------:R-:W4:Y:S02]  /*9920*/  LDG.E.U16 R6, desc[UR6][R6.64] ;  /* 0x0000000606067981 */ /* 0x000f24000c1e1500 */
[----:B------:R-:W-:-:S04]  /*9930*/  IMAD.WIDE R8, R171, 0x2, R130 ;  /* 0x00000002ab087825 */ /* 0x000fc800078e0282 */
[C---:B------:R-:W-:Y:S01]  /*9940*/  IMAD.WIDE R4, R171.reuse, 0x2, R114 ;  /* 0x00000002ab047825 */ /* 0x040fe200078e0272 */
[----:B------:R0:W5:Y:S04]  /*9950*/  LDG.E.U16 R29, desc[UR6][R8.64] ;  /* 0x00000006081d7981 */ /* 0x000168000c1e1500 */
[----:B------:R1:W5:Y:S04]  /*9960*/  LDG.E.U16 R7, desc[UR6][R10.64] ;  /* 0x000000060a077981 */ /* 0x000368000c1e1500 */
[----:B------:R1:W5:Y:S01]  /*9970*/  LDG.E.U16 R27, desc[UR6][R4.64] ;  /* 0x00000006041b7981 */ /* 0x000362000c1e1500 */
[----:B0-----:R-:W-:-:S04]  /*9980*/  IMAD.WIDE R8, R171, 0x2, R106 ;  /* 0x00000002ab087825 */ /* 0x001fc800078e026a */
[C---:B-1----:R-:W-:Y:S02]  /*9990*/  IMAD.WIDE R10, R171.reuse, 0x2, R90 ;  /* 0x00000002ab0a7825 */ /* 0x042fe400078e025a */
[----:B------:R-:W5:Y:S02]  /*99a0*/  LDG.E.U16 R9, desc[UR6][R8.64] ;  /* 0x0000000608097981 */ /* 0x000f64000c1e1500 */
[C---:B------:R-:W-:Y:S02]  /*99b0*/  IMAD.WIDE R4, R171.reuse, 0x2, R98 ;  /* 0x00000002ab047825 */ /* 0x040fe400078e0262 */
[----:B------:R-:W5:Y:S04]  /*99c0*/  LDG.E.U16 R11, desc[UR6][R10.64] ;  /* 0x000000060a0b7981 */ /* 0x000f68000c1e1500 */
[----:B------:R0:W5:Y:S01]  /*99d0*/  LDG.E.U16 R8, desc[UR6][R4.64] ;  /* 0x0000000604087981 */ /* 0x000162000c1e1500 */
[----:B------:R-:W-:-:S04]  /*99e0*/  IMAD.WIDE R12, R171, 0x2, R50 ;  /* 0x00000002ab0c7825 */ /* 0x000fc800078e0232 */
[C---:B------:R-:W-:Y:S02]  /*99f0*/  IMAD.WIDE R14, R171.reuse, 0x2, R66 ;  /* 0x00000002ab0e7825 */ /* 0x040fe400078e0242 */
[----:B------:R-:W5:Y:S02]  /*9a00*/  LDG.E.U16 R12, desc[UR6][R12.64] ;  /* 0x000000060c0c7981 */ /* 0x000f64000c1e1500 */
[C---:B0-----:R-:W-:Y:S02]  /*9a10*/  IMAD.WIDE R4, R171.reuse, 0x2, R42 ;  /* 0x00000002ab047825 */ /* 0x041fe400078e022a */
[----:B------:R-:W5:Y:S04]  /*9a20*/  LDG.E.U16 R15, desc[UR6][R14.64] ;  /* 0x000000060e0f7981 */ /* 0x000f68000c1e1500 */
[----:B------:R0:W5:Y:S01]  /*9a30*/  LDG.E.U16 R10, desc[UR6][R4.64] ;  /* 0x00000006040a7981 */ /* 0x000162000c1e1500 */
[----:B------:R-:W-:-:S04]  /*9a40*/  IMAD.WIDE R16, R171, 0x2, R82 ;  /* 0x00000002ab107825 */ /* 0x000fc800078e0252 */
[C---:B------:R-:W-:Y:S02]  /*9a50*/  IMAD.WIDE R18, R171.reuse, 0x2, R158 ;  /* 0x00000002ab127825 */ /* 0x040fe400078e029e */
[----:B------:R-:W5:Y:S02]  /*9a60*/  LDG.E.U16 R17, desc[UR6][R16.64] ;  /* 0x0000000610117981 */ /* 0x000f64000c1e1500 */
[----:B0-----:R-:W-:-:S05]  /*9a70*/  IMAD.WIDE R4, R171, 0x2, R58 ;  /* 0x00000002ab047825 */ /* 0x001fca00078e023a */
[----:B------:R0:W5:Y:S01]  /*9a80*/  LDG.E.U16 R13, desc[UR6][R4.64] ;  /* 0x00000006040d7981 */ /* 0x000162000c1e1500 */
[----:B------:R-:W-:-:S03]  /*9a90*/  IMAD.WIDE R30, R171, 0x2, R122 ;  /* 0x00000002ab1e7825 */ /* 0x000fc600078e027a */
[----:B------:R-:W5:Y:S01]  /*9aa0*/  LDG.E.U16 R16, desc[UR6][R18.64] ;  /* 0x0000000612107981 */ /* 0x000f62000c1e1500 */
[----:B------:R-:W-:-:S03]  /*9ab0*/  IMAD.WIDE R20, R171, 0x2, R144 ;  /* 0x00000002ab147825 */ /* 0x000fc600078e0290 */
[----:B------:R-:W5:Y:S01]  /*9ac0*/  LDG.E.U16 R30, desc[UR6][R30.64] ;  /* 0x000000061e1e7981 */ /* 0x000f62000c1e1500 */
[----:B0-----:R-:W-:-:S03]  /*9ad0*/  IMAD.WIDE R4, R171, 0x2, R74 ;  /* 0x00000002ab047825 */ /* 0x001fc600078e024a */
[----:B------:R-:W5:Y:S04]  /*9ae0*/  LDG.E.U16 R18, desc[UR6][R20.64] ;  /* 0x0000000614127981 */ /* 0x000f68000c1e1500 */
[----:B------:R0:W5:Y:S02]  /*9af0*/  LDG.E.U16 R14, desc[UR6][R4.64] ;  /* 0x00000006040e7981 */ /* 0x000164000c1e1500 */
[----:B0-----:R-:W-:-:S05]  /*9b00*/  IMAD.WIDE R4, R171, 0x2, R152 ;  /* 0x00000002ab047825 */ /* 0x001fca00078e0298 */
        /* <DEDUP_REMOVED lines=13> */
[----:B0-----:R-:W-:-:S06]  /*9be0*/  IMAD.WIDE R4, R171, 0x2, R36 ;  /* 0x00000002ab047825 */ /* 0x001fcc00078e0224 */
[----:B------:R-:W5:Y:S01]  /*9bf0*/  LDG.E.U16 R4, desc[UR6][R4.64] ;  /* 0x0000000604047981 */ /* 0x000f62000c1e1500 */
[----:B------:R-:W-:-:S03]  /*9c00*/  LOP3.LUT R32, R2, 0x20, RZ, 0x3c, !PT ;  /* 0x0000002002207812 */ /* 0x000fc600078e3cff */
[----:B--2---:R-:W-:Y:S04]  /*9c10*/  STS.U16 [R2+UR58+0x10400], R28 ;  /* 0x0104001c02007988 */ /* 0x004fe8000800043a */
[----:B---3--:R-:W-:Y:S04]  /*9c20*/  STS.U16 [R2+UR58+0x10000], R26 ;  /* 0x0100001a02007988 */ /* 0x008fe8000800043a */
[----:B----4-:R-:W-:Y:S04]  /*9c30*/  STS.U16 [R2+UR58+0x10800], R6 ;  /* 0x0108000602007988 */ /* 0x010fe8000800043a */
[----:B-----5:R0:W-:Y:S02]  /*9c40*/  STS.U16 [R2+UR58+0x10c00], R7 ;  /* 0x010c000702007988 */ /* 0x0201e4000800043a */
[----:B0-----:R-:W-:-:S02]  /*9c50*/  IMAD.WIDE R6, R171, 0x2, R44 ;  /* 0x00000002ab067825 */ /* 0x001fc400078e022c */
[----:B------:R-:W-:Y:S04]  /*9c60*/  STS.U16 [R2+UR58+0x11c00], R9 ;  /* 0x011c000902007988 */ /* 0x000fe8000800043a */
[----:B------:R0:W2:Y:S04]  /*9c70*/  LDG.E.U16 R5, desc[UR6][R6.64] ;  /* 0x0000000606057981 */ /* 0x0000a8000c1e1500 */
[----:B------:R1:W-:Y:S01]  /*9c80*/  STS.U16 [R2+UR58+0x12000], R8 ;  /* 0x0120000802007988 */ /* 0x0003e2000800043a */
        /* <DEDUP_REMOVED lines=18> */
[----:B0-----:R-:W-:-:S04]  /*9db0*/  IMAD.WIDE R14, R171, 0x2, R142 ;  /* 0x00000002ab0e7825 */ /* 0x001fc800078e028e */
[C---:B-1----:R-:W-:Y:S01]  /*9dc0*/  IMAD.WIDE R12, R171.reuse, 0x2, R150 ;  /* 0x00000002ab0c7825 */ /* 0x042fe200078e0296 */
[----:B------:R-:W-:Y:S05]  /*9dd0*/  STS.U16 [R2+UR58+0x11000], R29 ;  /* 0x0110001d02007988 */ /* 0x000fea000800043a */
[----:B------:R-:W2:Y:S04]  /*9de0*/  LDG.E.U16 R12, desc[UR6][R12.64] ;  /* 0x000000060c0c7981 */ /* 0x000ea8000c1e1500 */
[----:B------:R-:W-:Y:S04]  /*9df0*/  STS.U16 [R2+UR58+0x11400], R30 ;  /* 0x0114001e02007988 */ /* 0x000fe8000800043a */
[----:B------:R-:W-:Y:S04]  /*9e00*/  STS.U16 [R2+UR58+0x11800], R27 ;  /* 0x0118001b02007988 */ /* 0x000fe8000800043a */
[----:B------:R0:W2:Y:S04]  /*9e10*/  LDG.E.U16 R13, desc[UR6][R14.64] ;  /* 0x000000060e0d7981 */ /* 0x0000a8000c1e1500 */
[----:B------:R-:W-:Y:S04]  /*9e20*/  STS.U16 [R2+UR58+0x13c00], R17 ;  /* 0x013c001102007988 */ /* 0x000fe8000800043a */
[----:B------:R1:W-:Y:S01]  /*9e30*/  STS.U16 [R32+UR58+0x10100], R16 ;  /* 0x0101001020007988 */ /* 0x0003e2000800043a */
[----:B0-----:R-:W-:-:S03]  /*9e40*/  IMAD.WIDE R14, R171, 0x2, R134 ;  /* 0x00000002ab0e7825 */ /* 0x001fc600078e0286 */
[----:B------:R-:W-:Y:S04]  /*9e50*/  STS.U16 [R32+UR58+0x10500], R19 ;  /* 0x0105001320007988 */ /* 0x000fe8000800043a */
[----:B------:R-:W2:Y:S01]  /*9e60*/  LDG.E.U16 R14, desc[UR6][R14.64] ;  /* 0x000000060e0e7981 */ /* 0x000ea2000c1e1500 */
[----:B-1----:R-:W-:-:S03]  /*9e70*/  IMAD.WIDE R16, R171, 0x2, R126 ;  /* 0x00000002ab107825 */ /* 0x002fc600078e027e */
        /* <DEDUP_REMOVED lines=21> */
[----:B-1----:R-:W-:-:S06]  /*9fd0*/  IMAD.WIDE R22, R171, 0x2, R54 ;  /* 0x00000002ab167825 */ /* 0x002fcc00078e0236 */
[----:B------:R-:W2:Y:S01]  /*9fe0*/  LDG.E.U16 R22, desc[UR6][R22.64] ;  /* 0x0000000616167981 */ /* 0x000ea2000c1e1500 */
[----:B------:R-:W-:-:S03]  /*9ff0*/  IMAD.WIDE R26, R171, 0x2, R78 ;  /* 0x00000002ab1a7825 */ /* 0x000fc600078e024e */
[----:B------:R0:W2:Y:S02]  /*a000*/  LDG.E.U16 R23, desc[UR6][R24.64] ;  /* 0x0000000618177981 */ /* 0x0000a4000c1e1500 */
[----:B0-----:R-:W-:-:S06]  /*a010*/  IMAD.WIDE R24, R171, 0x2, R70 ;  /* 0x00000002ab187825 */ /* 0x001fcc00078e0246 */
        /* <DEDUP_REMOVED lines=35> */
[----:B------:R0:W5:Y:S02]  /*a250*/  LDG.E.U16 R26, desc[UR6][R26.64] ;  /* 0x000000061a1a7981 */ /* 0x000164000c1e1500 */
[----:B0-----:R-:W-:-:S05]  /*a260*/  LOP3.LUT R27, R2, 0x20, RZ, 0x3c, !PT ;  /* 0x00000020021b7812 */ /* 0x001fca00078e3cff */
[----:B------:R0:W-:Y:S04]  /*a270*/  STS.U16 [R27+UR58+0x12500], R4 ;  /* 0x012500041b007988 */ /* 0x0001e8000800043a */
[----:B--2---:R-:W-:Y:S04]  /*a280*/  STS.U16 [R27+UR58+0x12900], R5 ;  /* 0x012900051b007988 */ /* 0x004fe8000800043a */
[----:B---3--:R-:W-:Y:S01]  /*a290*/  STS.U16 [R27+UR58+0x12d00], R6 ;  /* 0x012d00061b007988 */ /* 0x008fe2000800043a */
[----:B0-----:R-:W-:-:S03]  /*a2a0*/  FADD R4, -R169, R217 ;  /* 0x000000d9a9047221 */ /* 0x001fc60000000100 */
[----:B----4-:R-:W-:Y:S01]  /*a2b0*/  STS.U16 [R27+UR58+0x13100], R7 ;  /* 0x013100071b007988 */ /* 0x010fe2000800043a */
[----:B------:R-:W-:-:S03]  /*a2c0*/  FMUL R4, R4, 1.4426950216293334961 ;  /* 0x3fb8aa3b04047820 */ /* 0x000fc60000400000 */
[----:B-----5:R-:W-:Y:S04]  /*a2d0*/  STS.U16 [R27+UR58+0x13500], R8 ;  /* 0x013500081b007988 */ /* 0x020fe8000800043a */
[----:B------:R-:W-:Y:S04]  /*a2e0*/  STS.U16 [R27+UR58+0x13900], R9 ;  /* 0x013900091b007988 */ /* 0x000fe8000800043a */
[----:B------:R-:W-:Y:S01]  /*a2f0*/  STS.U16 [R27+UR58+0x13d00], R10 ;  /* 0x013d000a1b007988 */ /* 0x000fe2000800043a */
[----:B------:R0:W1:Y:S03]  /*a300*/  MUFU.EX2 R217, R4 ;  /* 0x0000000400d97308 */ /* 0x0000660000000800 */
        /* <DEDUP_REMOVED lines=31> */
[----:B------:R0:W-:Y:S01]  /*a500*/  STS.U16 [R227+UR58+0x13f00], R26 ;  /* 0x013f001ae3007988 */ /* 0x0001e2000800043a */
[----:B------:R-:W2:Y:S02]  /*a510*/  FENCE.VIEW.ASYNC.T ;  /* 0x00000000000073c6 */ /* 0x000ea40000000200 */
[----:B--2---:R-:W-:Y:S06]  /*a520*/  BAR.SYNC.DEFER_BLOCKING 0x0 ;  /* 0x0000000000007b1d */ /* 0x004fec0000010000 */
[----:B0-----:R-:W-:Y:S01]  /*a530*/  LDTM.16dp32bit_t0_t15.x32 R4, tmem[UR60] ;  /* 0x0000003c000479ee */ /* 0x001fe20008a80000 */
[----:B------:R-:W1:Y:S01]  /*a540*/  LDTM.16dp32bit_t16_t31.x32 R4, tmem[UR60+0x20] ;  /* 0x0000203c000479ee */ /* 0x000e620008aa0000 */
[----:B------:R-:W-:Y:S01]  /*a550*/  NOP ;  /* 0x0000000000007918 */ /* 0x000fe20000000000 */
[C---:B-1----:R-:W-:Y:S01]  /*a560*/  FMUL R4, R217.reuse, R4 ;  /* 0x00000004d9047220 */ /* 0x042fe20000400000 */
        /* <DEDUP_REMOVED lines=32> */
[----:B------:R0:W-:Y:S01]  /*a770*/  STTM.16dp32bit_t16_t31.x32 tmem[UR60+0x20], R4 ;  /* 0x00002004000079ed */ /* 0x0001e20008aa003c */
[----:B------:R-:W1:Y:S02]  /*a780*/  FENCE.VIEW.ASYNC.T ;  /* 0x00000000000073c6 */ /* 0x000e640000000200 */
[----:B-1----:R-:W-:Y:S06]  /*a790*/  BAR.SYNC.DEFER_BLOCKING 0x0 ;  /* 0x0000000000007b1d */ /* 0x002fec0000010000 */
[----:B------:R1:W-:Y:S06]  /*a7a0*/  MEMBAR.ALL.CTA ;  /* 0x0000000000007992 */ /* 0x0003ec0000008000 */
[----:B-1----:R-:W1:Y:S01]  /*a7b0*/  FENCE.VIEW.ASYNC.S ;  /* 0x00000000000073c6 */ /* 0x002e620000000000 */
[----:B------:R-:W-:Y:S01]  /*a7c0*/  ULEA UR61, UR66, UR58, 0x3 ;  /* 0x0000003a423d7291 */ /* 0x000fe2000f8e18ff */
[----:B------:R-:W-:-:S03]  /*a7d0*/  UMOV UR71, UR73 ;  /* 0x0000004900477c82 */ /* 0x000fc60008000000 */
[----:B------:R-:W-:Y:S01]  /*a7e0*/  UIADD3 UR61, UPT, UPT, UR61, 0x1c000, URZ ;  /* 0x0001c0003d3d7890 */ /* 0x000fe2000fffe0ff */
[----:B-1----:R-:W-:Y:S06]  /*a7f0*/  BAR.SYNC.DEFER_BLOCKING 0x0 ;  /* 0x0000000000007b1d */ /* 0x002fec0000010000 */
[----:B------:R-:W-:Y:S05]  /*a800*/  BRA.U UP3, `(.L_x_16) ;  /* 0x0000000103907547 */ /* 0x000fea000b800000 */
[----:B------:R-:W-:Y:S02]  /*a810*/  UIADD3 UR55, UPT, UPT, UR59, 0x88, URZ ;  /* 0x000000883b377890 */ /* 0x000fe4000fffe0ff */
[----:B------:R-:W-:Y:S02]  /*a820*/  UIADD3 UR54, UPT, UPT, UR59, 0x90, URZ ;  /* 0x000000903b367890 */ /* 0x000fe4000fffe0ff */
[----:B------:R-:W-:Y:S01]  /*a830*/  UIADD3 UR73, UPT, UPT, UR59, 0x98, URZ ;  /* 0x000000983b497890 */ /* 0x000fe2000fffe0ff */
[----:B------:R-:W-:Y:S01]  /*a840*/  UMOV UR4, 0x0 ;  /* 0x0000000000047882 */ /* 0x000fe20000000000 */
[----:B------:R-:W-:Y:S01]  /*a850*/  UMOV UR5, 0x4200010 ;  /* 0x0420001000057882 */ /* 0x000fe20000000000 */
[----:B------:R-:W-:Y:S01]  /*a860*/  UMOV UR52, UR69 ;  /* 0x0000004500347c82 */ /* 0x000fe20008000000 */
[----:B------:R-:W-:Y:S01]  /*a870*/  UMOV UR53, 0x40004040 ;  /* 0x4000404000357882 */ /* 0x000fe20000000000 */
[----:B------:R-:W-:Y:S01]  /*a880*/  UMOV UR50, 0x0 ;  /* 0x0000000000327882 */ /* 0x000fe20000000000 */
[----:B------:R-:W-:Y:S01]  /*a890*/  UMOV UR51, 0x4200010 ;  /* 0x0420001000337882 */ /* 0x000fe20000000000 */
[----:B------:R1:W-:Y:S01]  /*a8a0*/  UTCHMMA tmem[UR63], gdesc[UR52], tmem[UR59], tmem[UR4], idesc[UR5], UPT ;  /* 0x00ff04343f0079ea */ /* 0x0003e2000b80003b */
[----:B------:R-:W-:-:S02]  /*a8b0*/  UIADD3 UR76, UPT, UPT, UR59, 0xa0, URZ ;  /* 0x000000a03b4c7890 */ /* 0x000fc4000fffe0ff */
[----:B------:R2:W-:Y:S01]  /*a8c0*/  UTCHMMA tmem[UR55], gdesc[UR12], tmem[UR59], tmem[UR50], idesc[UR51], UPT ;  /* 0x00ff320c370079ea */ /* 0x0005e2000b80003b */
[----:B------:R-:W-:Y:S01]  /*a8d0*/  UIADD3 UR77, UPT, UPT, UR59, 0xa8, URZ ;  /* 0x000000a83b4d7890 */ /* 0x000fe2000fffe0ff */
[----:B------:R-:W-:Y:S01]  /*a8e0*/  UMOV UR74, 0x0 ;  /* 0x00000000004a7882 */ /* 0x000fe20000000000 */
[----:B------:R-:W-:Y:S01]  /*a8f0*/  UMOV UR75, 0x4200010 ;  /* 0x04200010004b7882 */ /* 0x000fe20000000000 */
[----:B------:R-:W-:Y:S01]  /*a900*/  UMOV UR56, 0x0 ;  /* 0x0000000000387882 */ /* 0x000fe20000000000 */
[----:B------:R3:W-:Y:S01]  /*a910*/  UTCHMMA tmem[UR54], gdesc[UR38], tmem[UR59], tmem[UR74], idesc[UR75], UPT ;  /* 0x00ff4a26360079ea */ /* 0x0007e2000b80003b */
[----:B------:R4:W-:Y:S01]  /*a920*/  UTCHMMA tmem[UR73], gdesc[UR40], tmem[UR59], tmem[UR4], idesc[UR5], UPT ;  /* 0x00ff0428490079ea */ /* 0x0009e2000b80003b */
[----:B-1----:R-:W-:Y:S01]  /*a930*/  UMOV UR52, 0x0 ;  /* 0x0000000000347882 */ /* 0x002fe20000000000 */
[----:B------:R-:W-:Y:S01]  /*a940*/  UMOV UR53, 0x4200010 ;  /* 0x0420001000357882 */ /* 0x000fe20000000000 */
[----:B--2---:R-:W-:Y:S02]  /*a950*/  UIADD3 UR50, UPT, UPT, UR59, 0xb0, URZ ;  /* 0x000000b03b327890 */ /* 0x004fe4000fffe0ff */
[----:B------:R1:W-:Y:S01]  /*a960*/  UTCHMMA tmem[UR76], gdesc[UR42], tmem[UR59], tmem[UR52], idesc[UR53], UPT ;  /* 0x00ff342a4c0079ea */ /* 0x0003e2000b80003b */
[----:B------:R-:W-:Y:S01]  /*a970*/  UIADD3 UR51, UPT, UPT, UR59, 0xb8, URZ ;  /* 0x000000b83b337890 */ /* 0x000fe2000fffe0ff */
[----:B------:R-:W-:Y:S01]  /*a980*/  UMOV UR57, 0x4200010 ;  /* 0x0420001000397882 */ /* 0x000fe20000000000 */
[----:B------:R-:W-:Y:S01]  /*a990*/  UMOV UR55, 0x4200010 ;  /* 0x0420001000377882 */ /* 0x000fe20000000000 */
[----:B---3--:R-:W-:Y:S01]  /*a9a0*/  UMOV UR54, 0x0 ;  /* 0x0000000000367882 */ /* 0x008fe20000000000 */
[----:B----4-:R-:W-:Y:S01]  /*a9b0*/  UMOV UR4, UR61 ;  /* 0x0000003d00047c82 */ /* 0x010fe20008000000 */
[----:B------:R-:W-:Y:S01]  /*a9c0*/  UMOV UR5, URZ ;  /* 0x000000ff00057c82 */ /* 0x000fe20008000000 */
[----:B------:R1:W-:Y:S01]  /*a9d0*/  UTCHMMA tmem[UR77], gdesc[UR44], tmem[UR59], tmem[UR56], idesc[UR57], UPT ;  /* 0x00ff382c4d0079ea */ /* 0x0003e2000b80003b */
[----:B------:R-:W-:Y:S01]  /*a9e0*/  UMOV UR73, UR4 ;  /* 0x0000000400497c82 */ /* 0x000fe20008000000 */
[----:B------:R-:W-:Y:S01]  /*a9f0*/  UMOV UR4, 0x0 ;  /* 0x0000000000047882 */ /* 0x000fe20000000000 */
[----:B------:R-:W-:Y:S01]  /*aa00*/  UMOV UR5, 0x4200010 ;  /* 0x0420001000057882 */ /* 0x000fe20000000000 */
[----:B------:R1:W-:Y:S01]  /*aa10*/  UTCHMMA tmem[UR50], gdesc[UR46], tmem[UR59], tmem[UR54], idesc[UR55], UPT ;  /* 0x00ff362e320079ea */ /* 0x0003e2000b80003b */
[----:B------:R1:W-:Y:S01]  /*aa20*/  UTCHMMA tmem[UR51], gdesc[UR48], tmem[UR59], tmem[UR4], idesc[UR5], UPT ;  /* 0x00ff0430330079ea */ /* 0x0003e2000b80003b */
[----:B------:R1:W-:Y:S01]  /*aa30*/  UTCBAR [UR73], URZ ;  /* 0x000000ff490073e9 */ /* 0x0003e200080000ff */
[----:B------:R-:W-:Y:S01]  /*aa40*/  NOP ;  /* 0x0000000000007918 */ /* 0x000fe20000000000 */
.L_x_16:
[----:B0-----:R-:W0:Y:S01]  /*aa50*/  LDC R4, c[0x0][0x3d4] ;  /* 0x0000f500ff047b82 */ /* 0x001e220000000800 */
[----:B------:R-:W-:Y:S01]  /*aa60*/  UIADD3 UR66, UPT, UPT, UR66, 0x1, URZ ;  /* 0x0000000142427890 */ /* 0x000fe2000fffe0ff */
[----:B------:R-:W-:Y:S01]  /*aa70*/  FFMA R168, R217, R168, R173 ;  /* 0x000000a8d9a87223 */ /* 0x000fe200000000ad */
[----:B------:R-:W-:Y:S02]  /*aa80*/  IMAD.MOV.U32 R217, RZ, RZ, R169 ;  /* 0x000000ffffd97224 */ /* 0x000fe400078e00a9 */
[----:B------:R-:W-:-:S04]  /*aa90*/  UISETP.GT.AND UP2, UPT, UR66, 0x1, UPT ;  /* 0x000000014200788c */ /* 0x000fc8000bf44270 */
[----:B-1----:R-:W-:Y:S02]  /*aaa0*/  USEL UR73, URZ, 0x1, !UP2 ;  /* 0x00000001ff497887 */ /* 0x002fe4000d000000 */
[----:B------:R-:W-:Y:S02]  /*aab0*/  USEL UR66, UR66, URZ, !UP2 ;  /* 0x000000ff42427287 */ /* 0x000fe4000d000000 */
[----:B------:R-:W-:Y:S02]  /*aac0*/  UISETP.GE.AND UP2, UPT, UR72, UR65, UPT ;  /* 0x000000414800728c */ /* 0x000fe4000bf46270 */
[----:B------:R-:W-:Y:S01]  /*aad0*/  ULOP3.LUT UR73, UR71, UR73, URZ, 0x3c, !UPT ;  /* 0x0000004947497292 */ /* 0x000fe2000f8e3cff */
[----:B0-----:R-:W-:-:S04]  /*aae0*/  IMAD.SHL.U32 R4, R4, 0x80, RZ ;  /* 0x0000008004047824 */ /* 0x001fc800078e00ff */
[----:B------:R-:W-:Y:S02]  /*aaf0*/  IMAD.IADD R171, R4, 0x1, R171 ;  /* 0x0000000104ab7824 */ /* 0x000fe400078e02ab */
[----:B------:R-:W0:Y:S02]  /*ab00*/  LDC R4, c[0x0][0x3c4] ;  /* 0x0000f100ff047b82 */ /* 0x000e240000000800 */
[----:B0-----:R-:W-:-:S04]  /*ab10*/  IMAD.SHL.U32 R4, R4, 0x80, RZ ;  /* 0x0000008004047824 */ /* 0x001fc800078e00ff */
[----:B------:R-:W-:Y:S01]  /*ab20*/  IMAD.IADD R3, R4, 0x1, R3 ;  /* 0x0000000104037824 */ /* 0x000fe200078e0203 */
[----:B------:R-:W-:Y:S06]  /*ab30*/  BRA.U !UP2, `(.L_x_17) ;  /* 0xffffffc50ad87547 */ /* 0x000fec000b83ffff */
.L_x_12:
[----:B------:R-:W3:Y:S01]  /*ab40*/  LDL.LU R5, [R1+0x13c] ;  /* 0x00013c0001057983 */ /* 0x000ee20000300800 */
[C---:B------:R-:W-:Y:S02]  /*ab50*/  FSETP.GEU.AND P3, PT, R168.reuse, 1.175494350822287508e-38, PT ;  /* 0x00800000a800780b */ /* 0x040fe40003f6e000 */
[----:B------:R-:W-:Y:S01]  /*ab60*/  FSETP.GT.AND P2, PT, |R168|, 8.50705917302346158658e+37, PT ;  /* 0x7e800000a800780b */ /* 0x000fe20003f44200 */
[----:B------:R-:W1:Y:S02]  /*ab70*/  S2R R4, SR_TID.X ;  /* 0x0000000000047919 */ /* 0x000e640000002100 */
[C---:B-1----:R-:W-:Y:S02]  /*ab80*/  LOP3.LUT R0, R4.reuse, 0x10, RZ, 0xc0, !PT ;  /* 0x0000001004007812 */ /* 0x042fe400078ec0ff */
[----:B------:R-:W-:Y:S02]  /*ab90*/  LOP3.LUT R3, R4, 0x80, RZ, 0xc0, !PT ;  /* 0x0000008004037812 */ /* 0x000fe400078ec0ff */
[----:B------:R-:W-:-:S02]  /*aba0*/  LEA R0, R0, UR58, 0x8 ;  /* 0x0000003a00007c11 */ /* 0x000fc4000f8e40ff */
[----:B------:R-:W-:-:S03]  /*abb0*/  LOP3.LUT R37, R4, 0xf, RZ, 0xc0, !PT ;  /* 0x0000000f04257812 */ /* 0x000fc600078ec0ff */
[----:B------:R-:W-:Y:S01]  /*abc0*/  IMAD R2, R3, 0x40, R0 ;  /* 0x0000004003027824 */ /* 0x000fe200078e0200 */
[----:B------:R-:W-:Y:S01]  /*abd0*/  SHF.R.U32.HI R3, RZ, 0x2, R4 ;  /* 0x00000002ff037819 */ /* 0x000fe20000011604 */
[----:B------:R-:W-:Y:S01]  /*abe0*/  FMUL R0, R168, 8388608 ;  /* 0x4b000000a8007820 */ /* 0x000fe20000400000 */
[----:B0--3--:R-:W-:-:S13]  /*abf0*/  R2UR UR4, R5 ;  /* 0x00000000050472ca */ /* 0x009fda00000e0000 */
[----:B------:R-:W-:-:S09]  /*ac00*/  UISETP.GE.AND UP1, UPT, UR4, 0x1, UPT ;  /* 0x000000010400788c */ /* 0x000fd2000bf26270 */
[----:B------:R-:W-:Y:S05]  /*ac10*/  BRA.U !UP1, `(.L_x_18) ;  /* 0x0000000109107547 */ /* 0x000fea000b800000 */
[----:B------:R-:W-:-:S06]  /*ac20*/  USHF.L.U32 UR71, UR71, 0x1f, URZ ;  /* 0x0000001f47477899 */ /* 0x000fcc00080006ff */
[----:B------:R-:W-:-:S04]  /*ac30*/  IMAD.U32 R4, RZ, RZ, UR71 ;  /* 0x00000047ff047e24 */ /* 0x000fc8000f8e00ff */
[----:B------:R-:W0:Y:S02]  /*ac40*/  SYNCS.PHASECHK.TRANS64.TRYWAIT P0, [UR61], R4 ;  /* 0x00000004ff0075a7 */ /* 0x000e24000800113d */
[----:B0-----:R-:W-:Y:S05]  /*ac50*/  @!P0 BRA `(.L_x_19) ;  /* 0x0000001800588947 */ /* 0x001fea0003800000 */
.L_x_18:
[----:B------:R-:W0:Y:S01]  /*ac60*/  S2R R50, SR_TID.X ;  /* 0x0000000000327919 */ /* 0x000e220000002100 */
[----:B------:R-:W-:Y:S01]  /*ac70*/  LOP3.LUT R3, R3, 0x38, RZ, 0xc0, !PT ;  /* 0x0000003803037812 */ /* 0x000fe200078ec0ff */
[----:B------:R-:W-:Y:S01]  /*ac80*/  IMAD R36, R37, 0x10, R2 ;  /* 0x0000001025247824 */ /* 0x000fe200078e0202 */
[----:B------:R-:W-:Y:S01]  /*ac90*/  FSEL R49, R0, R168, !P3 ;  /* 0x000000a800317208 */ /* 0x000fe20005800000 */
[----:B------:R-:W-:Y:S01]  /*aca0*/  BAR.SYNC.DEFER_BLOCKING 0x0 ;  /* 0x0000000000007b1d */ /* 0x000fe20000010000 */
[C---:B------:R-:W-:Y:S01]  /*acb0*/  FSETP.GEU.AND P0, PT, |R168|.reuse, 1.175494350822287508e-38, PT ;  /* 0x00800000a800780b */ /* 0x040fe20003f0e200 */
[----:B------:R-:W-:Y:S01]  /*acc0*/  @P2 FMUL R168, R168, 0.25 ;  /* 0x3e800000a8a82820 */ /* 0x000fe20000400000 */
[----:B------:R-:W-:Y:S02]  /*acd0*/  IMAD.MOV.U32 R47, RZ, RZ, 0x3dc6b27f ;  /* 0x3dc6b27fff2f7424 */ /* 0x000fe400078e00ff */
[----:B------:R-:W-:-:S03]  /*ace0*/  VIADD R2, R49, 0xc0cafb0d ;  /* 0xc0cafb0d31027836 */ /* 0x000fc60000000000 */
[----:B------:R-:W1:Y:S01]  /*acf0*/  LDC R72, c[0x0][0x3e8] ;  /* 0x0000fa00ff487b82 */ /* 0x000e620000000800 */
[----:B------:R-:W3:Y:S01]  /*ad00*/  LDCU.64 UR4, c[0x0][0x3e0] ;  /* 0x00007c00ff0477ac */ /* 0x000ee20008000a00 */
[----:B------:R-:W-:-:S04]  /*ad10*/  LOP3.LUT R2, R2, 0xff800000, RZ, 0xc0, !PT ;  /* 0xff80000002027812 */ /* 0x000fc800078ec0ff */
[----:B------:R-:W-:Y:S02]  /*ad20*/  @!P0 FMUL R168, R168, 16777216 ;  /* 0x4b800000a8a88820 */ /* 0x000fe40000400000 */
[----:B------:R-:W4:Y:S08]  /*ad30*/  S2UR UR11, SR_CTAID.X ;  /* 0x00000000000b79c3 */ /* 0x000f300000002500 */
[----:B------:R-:W3:Y:S01]  /*ad40*/  S2UR UR9, SR_CTAID.Y ;  /* 0x00000000000979c3 */ /* 0x000ee20000002600 */
[----:B0-----:R-:W-:Y:S01]  /*ad50*/  LOP3.LUT R0, R3, 0x1f, R50, 0xf8, !PT ;  /* 0x0000001f03007812 */ /* 0x001fe200078ef832 */
[----:B------:R-:W-:Y:S01]  /*ad60*/  IMAD.SHL.U32 R37, R50, 0x10, RZ ;  /* 0x0000001032257824 */ /* 0x000fe200078e00ff */
[----:B------:R-:W-:Y:S01]  /*ad70*/  FSEL R3, RZ, -23, P3 ;  /* 0xc1b80000ff037808 */ /* 0x000fe20001800000 */
[----:B------:R-:W0:Y:S04]  /*ad80*/  @!P1 SYNCS.CCTL.IV [UR58+0x1c000] ;  /* 0x01c00000ff0099b1 */ /* 0x000e28000800003a */
[----:B0-----:R-:W-:Y:S01]  /*ad90*/  BAR.SYNC.DEFER_BLOCKING 0x0 ;  /* 0x0000000000007b1d */ /* 0x001fe20000010000 */
[----:B------:R-:W-:Y:S01]  /*ada0*/  IMAD.SHL.U32 R38, R0, 0x8, RZ ;  /* 0x0000000800267824 */ /* 0x000fe200078e00ff */
[----:B------:R-:W-:Y:S01]  /*adb0*/  LOP3.LUT R39, R50, 0x60, RZ, 0xc0, !PT ;  /* 0x0000006032277812 */ /* 0x000fe200078ec0ff */
[----:B------:R-:W-:Y:S01]  /*adc0*/  IMAD.SHL.U32 R0, R0, 0x10, RZ ;  /* 0x0000001000007824 */ /* 0x000fe200078e00ff */
[----:B------:R-:W-:-:S02]  /*add0*/  LOP3.LUT R37, R37, 0x30, RZ, 0xc0, !PT ;  /* 0x0000003025257812 */ /* 0x000fc400078ec0ff */
[----:B------:R-:W-:Y:S01]  /*ade0*/  LOP3.LUT R40, R38, 0xc0, RZ, 0xc0, !PT ;  /* 0x000000c026287812 */ /* 0x000fe200078ec0ff */
[----:B------:R-:W-:Y:S01]  /*adf0*/  IMAD R48, R39, 0x8, R36 ;  /* 0x0000000827307824 */ /* 0x000fe200078e0224 */
[----:B------:R-:W-:Y:S01]  /*ae00*/  LDTM.16dp32bit_t0_t15.x32 R4, tmem[UR60] ;  /* 0x0000003c000479ee */ /* 0x000fe20008a80000 */
[----:B------:R-:W0:Y:S01]  /*ae10*/  LDTM.16dp32bit_t16_t31.x32 R4, tmem[UR60+0x20] ;  /* 0x0000203c000479ee */ /* 0x000e220008aa0000 */
[----:B------:R-:W-:Y:S01]  /*ae20*/  I2FP.F32.S32 R38, R2 ;  /* 0x0000000200267245 */ /* 0x000fe20000201400 */
[----:B------:R-:W-:Y:S01]  /*ae30*/  IMAD.IADD R36, R49, 0x1, -R2 ;  /* 0x0000000131247824 */ /* 0x000fe200078e0a02 */
[----:B------:R-:W-:Y:S01]  /*ae40*/  IADD3 R2, PT, PT, R40, UR58, R37 ;  /* 0x0000003a28027c10 */ /* 0x000fe2000fffe025 */
[----:B------:R-:W5:Y:S01]  /*ae50*/  LDC.64 R78, c[0x0][0x398] ;  /* 0x0000e600ff4e7b82 */ /* 0x000f620000000a00 */
[----:B----4-:R-:W-:Y:S01]  /*ae60*/  USHF.L.U32 UR10, UR11, 0x6, URZ ;  /* 0x000000060b0a7899 */ /* 0x010fe200080006ff */
[----:B------:R-:W-:Y:S01]  /*ae70*/  FFMA.FTZ R3, R38, 1.1920928955078125e-07, R3 ;  /* 0x3400000026037823 */ /* 0x000fe20000010003 */
[----:B------:R-:W-:Y:S01]  /*ae80*/  FADD R36, R36, -1 ;  /* 0xbf80000024247421 */ /* 0x000fe20000000000 */
[----:B------:R-:W4:Y:S01]  /*ae90*/  MUFU.RCP R38, R168 ;  /* 0x000000a800267308 */ /* 0x000f220000001000 */
[----:B---3--:R-:W-:Y:S01]  /*aea0*/  UIMAD UR4, UR9, UR4, URZ ;  /* 0x00000004090472a4 */ /* 0x008fe2000f8e02ff */
[----:B------:R-:W-:-:S02]  /*aeb0*/  LOP3.LUT R84, R50, 0xff, RZ, 0xc0, !PT ;  /* 0x000000ff32547812 */ /* 0x000fc400078ec0ff */
[----:B------:R-:W-:Y:S01]  /*aec0*/  MOV R86, UR10 ;  /* 0x0000000a00567c02 */ /* 0x000fe20008000f00 */
[----:B------:R-:W-:Y:S01]  /*aed0*/  USHF.L.U32 UR8, UR4, 0x1, URZ ;  /* 0x0000000104087899 */ /* 0x000fe200080006ff */
[----:B------:R-:W-:Y:S01]  /*aee0*/  LEA R80, R84, UR58, 0x4 ;  /* 0x0000003a54507c11 */ /* 0x000fe2000f8e20ff */
[----:B------:R-:W3:Y:S01]  /*aef0*/  @!P1 SYNCS.CCTL.IV [UR58+0x1c008] ;  /* 0x01c00800ff0099b1 */ /* 0x000ee2000800003a */
[----:B------:R-:W-:Y:S01]  /*af00*/  NOP ;  /* 0x0000000000007918 */ /* 0x000fe20000000000 */
[----:B------:R-:W-:Y:S02]  /*af10*/  FSETP.NEU.AND P1, PT, R49, RZ, PT ;  /* 0x000000ff3100720b */ /* 0x000fe40003f2d000 */
[--C-:B------:R-:W-:Y:S01]  /*af20*/  LOP3.LUT R86, R86, 0x3f, R50.reuse, 0xf8, !PT ;  /* 0x0000003f56567812 */ /* 0x100fe200078ef832 */
[----:B0-----:R-:W-:Y:S01]  /*af30*/  @P2 FMUL R4, R4, 0.25 ;  /* 0x3e80000004042820 */ /* 0x001fe20000400000 */
[----:B------:R-:W-:Y:S01]  /*af40*/  @P2 FMUL R8, R8, 0.25 ;  /* 0x3e80000008082820 */ /* 0x000fe20000400000 */
[----:B------:R-:W-:Y:S01]  /*af50*/  @P2 FMUL R5, R5, 0.25 ;  /* 0x3e80000005052820 */ /* 0x000fe20000400000 */
[----:B------:R-:W-:Y:S01]  /*af60*/  @P2 FMUL R9, R9, 0.25 ;  /* 0x3e80000009092820 */ /* 0x000fe20000400000 */
[----:B------:R-:W-:Y:S01]  /*af70*/  @!P0 FMUL R4, R4, 16777216 ;  /* 0x4b80000004048820 */ /* 0x000fe20000400000 */
[----:B------:R-:W-:Y:S01]  /*af80*/  @!P0 FMUL R8, R8, 16777216 ;  /* 0x4b80000008088820 */ /* 0x000fe20000400000 */
[----:B------:R-:W-:Y:S01]  /*af90*/  @P2 FMUL R24, R24, 0.25 ;  /* 0x3e80000018182820 */ /* 0x000fe20000400000 */
[----:B------:R-:W-:Y:S01]  /*afa0*/  @P2 FMUL R6, R6, 0.25 ;  /* 0x3e80000006062820 */ /* 0x000fe20000400000 */
[C---:B----4-:R-:W-:Y:S01]  /*afb0*/  FMUL R4, R38.reuse, R4 ;  /* 0x0000000426047220 */ /* 0x050fe20000400000 */
[----:B------:R-:W-:Y:S01]  /*afc0*/  FMUL R37, R38, R8 ;  /* 0x0000000826257220 */ /* 0x000fe20000400000 */
[----:B------:R-:W-:Y:S01]  /*afd0*/  @P2 FMUL R10, R10, 0.25 ;  /* 0x3e8000000a0a2820 */ /* 0x000fe20000400000 */
[----:B------:R-:W-:Y:S01]  /*afe0*/  @!P0 FMUL R5, R5, 16777216 ;  /* 0x4b80000005058820 */ /* 0x000fe20000400000 */
[----:B------:R-:W-:Y:S01]  /*aff0*/  @!P0 FMUL R9, R9, 16777216 ;  /* 0x4b80000009098820 */ /* 0x000fe20000400000 */
[----:B------:R-:W-:Y:S01]  /*b000*/  @P2 FMUL R32, R32, 0.25 ;  /* 0x3e80000020202820 */ /* 0x000fe20000400000 */
[----:B------:R-:W-:Y:S01]  /*b010*/  F2FP.F16.F32.PACK_AB R44, R37, R4 ;  /* 0x00000004252c723e */ /* 0x000fe200000000ff */
[----:B------:R-:W-:Y:S01]  /*b020*/  @!P0 FMUL R24, R24, 16777216 ;  /* 0x4b80000018188820 */ /* 0x000fe20000400000 */
[----:B------:R-:W-:Y:S01]  /*b030*/  @!P0 FMUL R6, R6, 16777216 ;  /* 0x4b80000006068820 */ /* 0x000fe20000400000 */
[----:B------:R-:W-:Y:S01]  /*b040*/  @!P0 FMUL R10, R10, 16777216 ;  /* 0x4b8000000a0a8820 */ /* 0x000fe20000400000 */
[C---:B------:R-:W-:Y:S01]  /*b050*/  FMUL R5, R38.reuse, R5 ;  /* 0x0000000526057220 */ /* 0x040fe20000400000 */
[----:B------:R-:W-:Y:S01]  /*b060*/  FMUL R4, R38, R9 ;  /* 0x0000000926047220 */ /* 0x000fe20000400000 */
[----:B------:R-:W-:Y:S01]  /*b070*/  @P2 FMUL R12, R12, 0.25 ;  /* 0x3e8000000c0c2820 */ /* 0x000fe20000400000 */
[----:B------:R-:W-:Y:S01]  /*b080*/  @P2 FMUL R16, R16, 0.25 ;  /* 0x3e80000010102820 */ /* 0x000fe20000400000 */
[----:B------:R-:W-:Y:S01]  /*b090*/  @P2 FMUL R20, R20, 0.25 ;  /* 0x3e80000014142820 */ /* 0x000fe20000400000 */
[----:B------:R-:W-:Y:S01]  /*b0a0*/  @!P0 FMUL R32, R32, 16777216 ;  /* 0x4b80000020208820 */ /* 0x000fe20000400000 */
[----:B------:R-:W-:Y:S01]  /*b0b0*/  FMUL R41, R38, R24 ;  /* 0x0000001826297220 */ /* 0x000fe20000400000 */
[----:B------:R-:W-:Y:S01]  /*b0c0*/  FFMA.FTZ R37, R36, R47, -0.16845393180847167969 ;  /* 0xbe2c7f3024257423 */ /* 0x000fe2000001002f */
[----:B------:R-:W-:Y:S01]  /*b0d0*/  @P2 FMUL R11, R11, 0.25 ;  /* 0x3e8000000b0b2820 */ /* 0x000fe20000400000 */
[C---:B------:R-:W-:Y:S01]  /*b0e0*/  FMUL R6, R38.reuse, R6 ;  /* 0x0000000626067220 */ /* 0x040fe20000400000 */
[----:B------:R-:W-:Y:S01]  /*b0f0*/  FMUL R9, R38, R10 ;  /* 0x0000000a26097220 */ /* 0x000fe20000400000 */
[----:B------:R-:W-:Y:S01]  /*b100*/  @P2 FMUL R14, R14, 0.25 ;  /* 0x3e8000000e0e2820 */ /* 0x000fe20000400000 */
[----:B------:R-:W-:Y:S01]  /*b110*/  @P2 FMUL R18, R18, 0.25 ;  /* 0x3e80000012122820 */ /* 0x000fe20000400000 */
[----:B------:R-:W-:Y:S01]  /*b120*/  F2FP.F16.F32.PACK_AB R24, R4, R5 ;  /* 0x000000050418723e */ /* 0x000fe200000000ff */
[----:B------:R-:W-:Y:S01]  /*b130*/  @!P0 FMUL R12, R12, 16777216 ;  /* 0x4b8000000c0c8820 */ /* 0x000fe20000400000 */
[----:B------:R-:W-:Y:S01]  /*b140*/  SHF.R.U32.HI R4, RZ, 0x6, R50 ;  /* 0x00000006ff047819 */ /* 0x000fe20000011632 */
[----:B------:R-:W-:Y:S01]  /*b150*/  @!P0 FMUL R16, R16, 16777216 ;  /* 0x4b80000010108820 */ /* 0x000fe20000400000 */
[----:B------:R-:W-:Y:S01]  /*b160*/  @!P0 FMUL R20, R20, 16777216 ;  /* 0x4b80000014148820 */ /* 0x000fe20000400000 */
[----:B------:R-:W-:Y:S01]  /*b170*/  FMUL R43, R38, R32 ;  /* 0x00000020262b7220 */ /* 0x000fe20000400000 */
[----:B------:R-:W-:Y:S01]  /*b180*/  FFMA.FTZ R37, R36, R37, 0.1716887056827545166 ;  /* 0x3e2fcf2a24257423 */ /* 0x000fe20000010025 */
[----:B------:R-:W-:Y:S01]  /*b190*/  @!P0 FMUL R11, R11, 16777216 ;  /* 0x4b8000000b0b8820 */ /* 0x000fe20000400000 */
[----:B------:R-:W-:Y:S01]  /*b1a0*/  @P2 FMUL R15, R15, 0.25 ;  /* 0x3e8000000f0f2820 */ /* 0x000fe20000400000 */
[----:B------:R-:W-:Y:S01]  /*b1b0*/  @P2 FMUL R19, R19, 0.25 ;  /* 0x3e80000013132820 */ /* 0x000fe20000400000 */
[----:B------:R-:W-:Y:S01]  /*b1c0*/  @P2 FMUL R33, R33, 0.25 ;  /* 0x3e80000021212820 */ /* 0x000fe20000400000 */
[----:B------:R-:W-:Y:S01]  /*b1d0*/  @!P0 FMUL R14, R14, 16777216 ;  /* 0x4b8000000e0e8820 */ /* 0x000fe20000400000 */
[----:B------:R-:W-:Y:S01]  /*b1e0*/  @!P0 FMUL R18, R18, 16777216 ;  /* 0x4b80000012128820 */ /* 0x000fe20000400000 */
[----:B------:R-:W-:Y:S01]  /*b1f0*/  F2FP.F16.F32.PACK_AB R32, R9, R6 ;  /* 0x000000060920723e */ /* 0x000fe200000000ff */
[----:B------:R-:W-:Y:S01]  /*b200*/  FMUL R12, R38, R12 ;  /* 0x0000000c260c7220 */ /* 0x000fe20000400000 */
[----:B------:R-:W-:Y:S01]  /*b210*/  SGXT.U32 R9, R4, 0x2 ;  /* 0x000000020409781a */ /* 0x000fe20000000000 */
[C---:B------:R-:W-:Y:S01]  /*b220*/  FMUL R39, R38.reuse, R16 ;  /* 0x0000001026277220 */ /* 0x040fe20000400000 */
[----:B------:R-:W-:Y:S01]  /*b230*/  FMUL R20, R38, R20 ;  /* 0x0000001426147220 */ /* 0x000fe20000400000 */
[----:B------:R-:W-:Y:S01]  /*b240*/  FFMA.FTZ R37, R36, R37, -0.17900948226451873779 ;  /* 0xbe374e4324257423 */ /* 0x000fe20000010025 */
[C---:B------:R-:W-:Y:S01]  /*b250*/  FMUL R8, R38.reuse, R11 ;  /* 0x0000000b26087220 */ /* 0x040fe20000400000 */
[----:B------:R-:W-:Y:S01]  /*b260*/  @P2 FMUL R13, R13, 0.25 ;  /* 0x3e8000000d0d2820 */ /* 0x000fe20000400000 */
[----:B------:R-:W-:Y:S01]  /*b270*/  @P2 FMUL R17, R17, 0.25 ;  /* 0x3e80000011112820 */ /* 0x000fe20000400000 */
[----:B------:R-:W-:Y:S01]  /*b280*/  @!P0 FMUL R15, R15, 16777216 ;  /* 0x4b8000000f0f8820 */ /* 0x000fe20000400000 */
[----:B------:R-:W-:Y:S01]  /*b290*/  @!P0 FMUL R19, R19, 16777216 ;  /* 0x4b80000013138820 */ /* 0x000fe20000400000 */
[----:B------:R-:W-:Y:S01]  /*b2a0*/  @!P0 FMUL R33, R33, 16777216 ;  /* 0x4b80000021218820 */ /* 0x000fe20000400000 */
[C---:B------:R-:W-:Y:S01]  /*b2b0*/  FMUL R14, R38.reuse, R14 ;  /* 0x0000000e260e7220 */ /* 0x040fe20000400000 */
[----:B------:R-:W-:Y:S01]  /*b2c0*/  FMUL R11, R38, R18 ;  /* 0x00000012260b7220 */ /* 0x000fe20000400000 */
[----:B-1----:R-:W-:Y:S01]  /*b2d0*/  IMAD R9, R9, R72, RZ ;  /* 0x0000004809097224 */ /* 0x002fe200078e02ff */
[----:B------:R-:W-:Y:S01]  /*b2e0*/  F2FP.F16.F32.PACK_AB R45, R39, R12 ;  /* 0x0000000c272d723e */ /* 0x000fe200000000ff */
[----:B------:R-:W-:Y:S01]  /*b2f0*/  FFMA.FTZ R37, R36, R37, 0.20512372255325317383 ;  /* 0x3e520bf424257423 */ /* 0x000fe20000010025 */
[----:B------:R-:W-:Y:S01]  /*b300*/  F2FP.F16.F32.PACK_AB R46, R41, R20 ;  /* 0x00000014292e723e */ /* 0x000fe200000000ff */
[----:B------:R-:W-:Y:S01]  /*b310*/  @P2 FMUL R25, R25, 0.25 ;  /* 0x3e80000019192820 */ /* 0x000fe20000400000 */
[----:B------:R-:W-:Y:S01]  /*b320*/  @!P0 FMUL R13, R13, 16777216 ;  /* 0x4b8000000d0d8820 */ /* 0x000fe20000400000 */
[----:B------:R-:W-:Y:S01]  /*b330*/  @!P0 FMUL R17, R17, 16777216 ;  /* 0x4b80000011118820 */ /* 0x000fe20000400000 */
[C---:B------:R-:W-:Y:S01]  /*b340*/  FMUL R15, R38.reuse, R15 ;  /* 0x0000000f260f7220 */ /* 0x040fe20000400000 */
[C---:B------:R-:W-:Y:S01]  /*b350*/  FMUL R12, R38.reuse, R19 ;  /* 0x00000013260c7220 */ /* 0x040fe20000400000 */
[----:B------:R-:W-:Y:S01]  /*b360*/  FMUL R20, R38, R33 ;  /* 0x0000002126147220 */ /* 0x000fe20000400000 */
[----:B------:R-:W-:Y:S01]  /*b370*/  F2FP.F16.F32.PACK_AB R33, R11, R14 ;  /* 0x0000000e0b21723e */ /* 0x000fe200000000ff */
[----:B------:R-:W-:-:S02]  /*b380*/  IMAD R11, R72, 0x4, R9 ;  /* 0x00000004480b7824 */ /* 0x000fc400078e0209 */
[----:B------:R-:W-:Y:S01]  /*b390*/  FFMA.FTZ R37, R36, R37, -0.24046532809734344482 ;  /* 0xbe763c8b24257423 */ /* 0x000fe20000010025 */
[----:B------:R-:W-:Y:S01]  /*b3a0*/  @!P0 FMUL R25, R25, 16777216 ;  /* 0x4b80000019198820 */ /* 0x000fe20000400000 */
[C---:B------:R-:W-:Y:S01]  /*b3b0*/  FMUL R13, R38.reuse, R13 ;  /* 0x0000000d260d7220 */ /* 0x040fe20000400000 */
[----:B------:R-:W-:Y:S01]  /*b3c0*/  FMUL R10, R38, R17 ;  /* 0x00000011260a7220 */ /* 0x000fe20000400000 */
[----:B------:R-:W-:Y:S01]  /*b3d0*/  F2FP.F16.F32.PACK_AB R41, R12, R15 ;  /* 0x0000000f0c29723e */ /* 0x000fe200000000ff */
[----:B------:R-:W-:Y:S02]  /*b3e0*/  IMAD R12, R72, 0x4, R11 ;  /* 0x00000004480c7824 */ /* 0x000fe400078e020b */
[----:B------:R-:W-:Y:S01]  /*b3f0*/  FFMA.FTZ R37, R36, R37, 0.28857114911079406738 ;  /* 0x3e93bf9924257423 */ /* 0x000fe20000010025 */
[----:B------:R-:W-:Y:S01]  /*b400*/  @P2 FMUL R29, R29, 0.25 ;  /* 0x3e8000001d1d2820 */ /* 0x000fe20000400000 */
[----:B------:R-:W-:Y:S01]  /*b410*/  FMUL R16, R38, R25 ;  /* 0x0000001926107220 */ /* 0x000fe20000400000 */
[----:B------:R-:W-:Y:S01]  /*b420*/  F2FP.F16.F32.PACK_AB R25, R10, R13 ;  /* 0x0000000d0a19723e */ /* 0x000fe200000000ff */
[----:B------:R-:W-:-:S02]  /*b430*/  IMAD R13, R72, 0x4, R12 ;  /* 0x00000004480d7824 */ /* 0x000fc400078e020c */
[----:B------:R-:W-:Y:S01]  /*b440*/  @P2 FMUL R28, R28, 0.25 ;  /* 0x3e8000001c1c2820 */ /* 0x000fe20000400000 */
        /* <DEDUP_REMOVED lines=9> */
[----:B------:R-:W-:Y:S01]  /*b4e0*/  FFMA.FTZ R37, R36, R37, -0.36067417263984680176 ;  /* 0xbeb8aa4924257423 */ /* 0x000fe20000010025 */
[----:B------:R-:W-:Y:S01]  /*b4f0*/  @P2 FMUL R35, R35, 0.25 ;  /* 0x3e80000023232820 */ /* 0x000fe20000400000 */
[----:B------:R-:W-:Y:S01]  /*b500*/  @!P0 FMUL R29, R29, 16777216 ;  /* 0x4b8000001d1d8820 */ /* 0x000fe20000400000 */
[----:B------:R-:W-:-:S02]  /*b510*/  IMAD R14, R72, 0x4, R13 ;  /* 0x00000004480e7824 */ /* 0x000fc400078e020d */
[----:B------:R-:W-:Y:S01]  /*b520*/  @!P0 FMUL R28, R28, 16777216 ;  /* 0x4b8000001c1c8820 */ /* 0x000fe20000400000 */
        /* <DEDUP_REMOVED lines=9> */
[----:B------:R-:W-:Y:S01]  /*b5c0*/  FFMA.FTZ R37, R36, R37, 0.48089820146560668945 ;  /* 0x3ef6384a24257423 */ /* 0x000fe20000010025 */
[----:B------:R-:W-:Y:S01]  /*b5d0*/  @!P0 FMUL R35, R35, 16777216 ;  /* 0x4b80000023238820 */ /* 0x000fe20000400000 */
[----:B------:R-:W-:Y:S01]  /*b5e0*/  FMUL R29, R38, R29 ;  /* 0x0000001d261d7220 */ /* 0x000fe20000400000 */
[----:B------:R-:W-:-:S02]  /*b5f0*/  IMAD R15, R72, 0x4, R14 ;  /* 0x00000004480f7824 */ /* 0x000fc400078e020e */
        /* <DEDUP_REMOVED lines=9> */
[----:B------:R-:W-:Y:S01]  /*b690*/  FMUL R19, R38, R34 ;  /* 0x0000002226137220 */ /* 0x000fe20000400000 */
[----:B------:R-:W-:Y:S01]  /*b6a0*/  FFMA.FTZ R37, R36, R37, -0.72134751081466674805 ;  /* 0xbf38aa3b24257423 */ /* 0x000fe20000010025 */
[----:B------:R-:W-:Y:S01]  /*b6b0*/  ISETP.GE.U32.AND P0, PT, R49, 0x7f800000, PT ;  /* 0x7f8000003100780c */ /* 0x000fe20003f06070 */
[----:B------:R-:W-:Y:S01]  /*b6c0*/  FMUL R38, R38, R35 ;  /* 0x0000002326267220 */ /* 0x000fe20000400000 */
[----:B------:R-:W-:Y:S01]  /*b6d0*/  F2FP.F16.F32.PACK_AB R27, R20, R29 ;  /* 0x0000001d141b723e */ /* 0x000fe200000000ff */
[----:B------:R-:W-:-:S02]  /*b6e0*/  IMAD R29, R72, 0x4, R15 ;  /* 0x00000004481d7824 */ /* 0x000fc400078e020f */
[----:B------:R-:W-:Y:S01]  /*b6f0*/  FMUL R37, R36, R37 ;  /* 0x0000002524257220 */ /* 0x000fe20000400000 */
[----:B------:R-:W-:Y:S01]  /*b700*/  F2FP.F16.F32.PACK_AB R47, R43, R28 ;  /* 0x0000001c2b2f723e */ /* 0x000fe200000000ff */
[----:B------:R-:W-:Y:S01]  /*b710*/  IMAD R4, R86, UR5, RZ ;  /* 0x0000000556047c24 */ /* 0x000fe2000f8e02ff */
[----:B------:R-:W-:Y:S01]  /*b720*/  F2FP.F16.F32.PACK_AB R34, R17, R22 ;  /* 0x000000161122723e */ /* 0x000fe200000000ff */
[----:B------:R-:W-:Y:S01]  /*b730*/  FMUL R37, R36, R37 ;  /* 0x0000002524257220 */ /* 0x000fe20000400000 */
[----:B------:R-:W-:Y:S01]  /*b740*/  F2FP.F16.F32.PACK_AB R35, R19, R30 ;  /* 0x0000001e1323723e */ /* 0x000fe200000000ff */
[----:B------:R-:W-:Y:S01]  /*b750*/  IMAD.SHL.U32 R5, R4, 0x2, RZ ;  /* 0x0000000204057824 */ /* 0x000fe200078e00ff */
[----:B------:R-:W-:Y:S01]  /*b760*/  F2FP.F16.F32.PACK_AB R43, R38, R31 ;  /* 0x0000001f262b723e */ /* 0x000fe200000000ff */
[----:B------:R-:W-:Y:S02]  /*b770*/  IMAD R31, R72, 0x4, R29 ;  /* 0x00000004481f7824 */ /* 0x000fe400078e021d */
[----:B------:R-:W-:Y:S01]  /*b780*/  FFMA.FTZ R36, R36, 1.4426950216293334961, R37 ;  /* 0x3fb8aa3b24247823 */ /* 0x000fe20000010025 */
[----:B---3--:R0:W-:Y:S01]  /*b790*/  STS.128 [R48+0x800], R32 ;  /* 0x0008002030007388 */ /* 0x0081e20000000c00 */
[----:B------:R-:W-:Y:S01]  /*b7a0*/  @P0 IMAD.MOV.U32 R6, RZ, RZ, 0x7f800000 ;  /* 0x7f800000ff060424 */ /* 0x000fe200078e00ff */
[----:B------:R-:W-:Y:S01]  /*b7b0*/  F2FP.F16.F32.PACK_AB R40, R8, R7 ;  /* 0x000000070828723e */ /* 0x000fe200000000ff */
[----:B------:R-:W-:Y:S01]  /*b7c0*/  FADD R3, R3, R36 ;  /* 0x0000002403037221 */ /* 0x000fe20000000000 */
[----:B------:R-:W-:Y:S01]  /*b7d0*/  F2FP.F16.F32.PACK_AB R42, R18, R23 ;  /* 0x00000017122a723e */ /* 0x000fe200000000ff */
[----:B------:R-:W-:Y:S01]  /*b7e0*/  @P0 FFMA.FTZ R3, R49, R6, +INF ;  /* 0x7f80000031030423 */ /* 0x000fe20000010006 */
[----:B------:R-:W-:Y:S01]  /*b7f0*/  UIMAD.WIDE UR4, UR4, 0x2, URZ ;  /* 0x00000002040478a5 */ /* 0x000fe2000f8e02ff */
[----:B------:R-:W-:Y:S01]  /*b800*/  IMAD.HI R10, R4, 0x2, RZ ;  /* 0x00000002040a7827 */ /* 0x000fe200078e02ff */
[----:B-----5:R-:W-:Y:S01]  /*b810*/  IADD3 R78, P0, P2, R5, UR8, R78 ;  /* 0x00000008054e7c10 */ /* 0x020fe2000fa1e04e */
[----:B------:R-:W-:Y:S01]  /*b820*/  STS.128 [R48+0xc00], R40 ;  /* 0x000c002830007388 */ /* 0x000fe20000000c00 */
[----:B------:R-:W-:-:S02]  /*b830*/  FSEL R8, R3, -INF , P1 ;  /* 0xff80000003087808 */ /* 0x000fc40000800000 */
[----:B------:R-:W-:Y:S01]  /*b840*/  F2FP.F16.F32.PACK_AB R26, R16, R21 ;  /* 0x00000015101a723e */ /* 0x000fe200000000ff */
[----:B------:R-:W-:Y:S01]  /*b850*/  STS.128 [R48], R44 ;  /* 0x0000002c30007388 */ /* 0x000fe20000000c00 */
[----:B------:R-:W-:Y:S01]  /*b860*/  IADD3.X R82, PT, PT, R10, UR5, R79, P0, P2 ;  /* 0x000000050a527c10 */ /* 0x000fe200087e444f */
[----:B------:R-:W-:Y:S01]  /*b870*/  FFMA R169, R8, 0.69314718246459960938, R169 ;  /* 0x3f31721808a97823 */ /* 0x000fe200000000a9 */
[C---:B0-----:R-:W-:Y:S01]  /*b880*/  IMAD R33, R72.reuse, 0x4, R31 ;  /* 0x0000000448217824 */ /* 0x041fe200078e021f */
[C---:B------:R-:W-:Y:S01]  /*b890*/  LEA R16, P0, R9.reuse, R78, 0x1 ;  /* 0x0000004e09107211 */ /* 0x040fe200078008ff */
[----:B------:R0:W-:Y:S01]  /*b8a0*/  STS.128 [R48+0x400], R24 ;  /* 0x0004001830007388 */ /* 0x0001e20000000c00 */
[----:B------:R-:W-:Y:S01]  /*b8b0*/  BAR.SYNC.DEFER_BLOCKING 0x0 ;  /* 0x0000000000007b1d */ /* 0x000fe20000010000 */
[----:B------:R-:W-:Y:S01]  /*b8c0*/  IMAD R35, R72, 0x4, R33 ;  /* 0x0000000448237824 */ /* 0x000fe200078e0221 */
[----:B------:R-:W-:Y:S02]  /*b8d0*/  LEA.HI.X.SX32 R17, R9, R82, 0x1, P0 ;  /* 0x0000005209117211 */ /* 0x000fe400000f0eff */
[-C--:B------:R-:W-:Y:S01]  /*b8e0*/  LEA R20, P0, R12, R78.reuse, 0x1 ;  /* 0x0000004e0c147211 */ /* 0x080fe200078008ff */
[----:B------:R-:W-:Y:S01]  /*b8f0*/  IMAD R37, R72, 0x4, R35 ;  /* 0x0000000448257824 */ /* 0x000fe200078e0223 */
[C---:B------:R-:W-:Y:S01]  /*b900*/  LEA R18, P1, R11.reuse, R78, 0x1 ;  /* 0x0000004e0b127211 */ /* 0x040fe200078208ff */
[----:B------:R-:W1:Y:S01]  /*b910*/  LDCU UR4, c[0x0][0x3ec] ;  /* 0x00007d80ff0477ac */ /* 0x000e620008000800 */
[-C--:B------:R-:W-:Y:S01]  /*b920*/  LEA.HI.X.SX32 R21, R12, R82.reuse, 0x1, P0 ;  /* 0x000000520c157211 */ /* 0x080fe200000f0eff */
[----:B------:R-:W-:Y:S01]  /*b930*/  IMAD R3, R72, 0x4, R37 ;  /* 0x0000000448037824 */ /* 0x000fe200078e0225 */
[----:B------:R-:W-:-:S02]  /*b940*/  LEA.HI.X.SX32 R19, R11, R82, 0x1, P1 ;  /* 0x000000520b137211 */ /* 0x000fc400008f0eff */
[CC--:B0-----:R-:W-:Y:S01]  /*b950*/  LEA R26, P0, R15.reuse, R78.reuse, 0x1 ;  /* 0x0000004e0f1a7211 */ /* 0x0c1fe200078008ff */
[----:B------:R-:W-:Y:S01]  /*b960*/  IMAD R41, R72, 0x4, R3 ;  /* 0x0000000448297824 */ /* 0x000fe200078e0203 */
[----:B------:R-:W-:Y:S02]  /*b970*/  LEA R24, P2, R14, R78, 0x1 ;  /* 0x0000004e0e187211 */ /* 0x000fe400078408ff */
[----:B------:R-:W-:Y:S01]  /*b980*/  LEA.HI.X.SX32 R27, R15, R82, 0x1, P0 ;  /* 0x000000520f1b7211 */ /* 0x000fe200000f0eff */
[----:B------:R-:W-:Y:S01]  /*b990*/  IMAD R43, R72, 0x4, R41 ;  /* 0x00000004482b7824 */ /* 0x000fe200078e0229 */
[C---:B------:R-:W-:Y:S02]  /*b9a0*/  LEA R32, P0, R33.reuse, R78, 0x1 ;  /* 0x0000004e21207211 */ /* 0x040fe400078008ff */
[-C--:B------:R-:W-:Y:S01]  /*b9b0*/  LEA.HI.X.SX32 R25, R14, R82.reuse, 0x1, P2 ;  /* 0x000000520e197211 */ /* 0x080fe200010f0eff */
[----:B------:R-:W-:Y:S01]  /*b9c0*/  IMAD R45, R72, 0x4, R43 ;  /* 0x00000004482d7824 */ /* 0x000fe200078e022b */
[----:B------:R-:W-:-:S02]  /*b9d0*/  LEA.HI.X.SX32 R33, R33, R82, 0x1, P0 ;  /* 0x0000005221217211 */ /* 0x000fc400000f0eff */
[-C--:B------:R-:W-:Y:S01]  /*b9e0*/  LEA R38, P0, R3, R78.reuse, 0x1 ;  /* 0x0000004e03267211 */ /* 0x080fe200078008ff */
[C---:B------:R-:W-:Y:S01]  /*b9f0*/  IMAD R47, R72.reuse, 0x4, R45 ;  /* 0x00000004482f7824 */ /* 0x040fe200078e022d */
[-C--:B------:R-:W-:Y:S01]  /*ba00*/  LEA R22, P1, R13, R78.reuse, 0x1 ;  /* 0x0000004e0d167211 */ /* 0x080fe200078208ff */
[----:B------:R-:W0:Y:S01]  /*ba10*/  LDS.128 R4, [R80] ;  /* 0x0000000050047984 */ /* 0x000e220000000c00 */
[----:B------:R-:W-:Y:S01]  /*ba20*/  LEA R30, P2, R31, R78, 0x1 ;  /* 0x0000004e1f1e7211 */ /* 0x000fe200078408ff */
[C---:B------:R-:W-:Y:S01]  /*ba30*/  IMAD R49, R72.reuse, 0x4, R47 ;  /* 0x0000000448317824 */ /* 0x040fe200078e022f */
[-C--:B------:R-:W-:Y:S01]  /*ba40*/  LEA.HI.X.SX32 R39, R3, R82.reuse, 0x1, P0 ;  /* 0x0000005203277211 */ /* 0x080fe200000f0eff */
[----:B------:R-:W3:Y:S01]  /*ba50*/  LDS.128 R8, [R80+0x1000] ;  /* 0x0010000050087984 */ /* 0x000ee20000000c00 */
[-C--:B------:R-:W-:Y:S01]  /*ba60*/  LEA.HI.X.SX32 R23, R13, R82.reuse, 0x1, P1 ;  /* 0x000000520d177211 */ /* 0x080fe200008f0eff */
[C---:B------:R-:W-:Y:S01]  /*ba70*/  IMAD R51, R72.reuse, 0x4, R49 ;  /* 0x0000000448337824 */ /* 0x040fe200078e0231 */
[----:B------:R-:W-:Y:S01]  /*ba80*/  LEA.HI.X.SX32 R31, R31, R82, 0x1, P2 ;  /* 0x000000521f1f7211 */ /* 0x000fe200010f0eff */
[----:B------:R-:W4:Y:S01]  /*ba90*/  LDS.128 R12, [R80+0x2000] ;  /* 0x00200000500c7984 */ /* 0x000f220000000c00 */
[-C--:B------:R-:W-:Y:S01]  /*baa0*/  LEA R28, P1, R29, R78.reuse, 0x1 ;  /* 0x0000004e1d1c7211 */ /* 0x080fe200078208ff */
[C---:B------:R-:W-:Y:S01]  /*bab0*/  IMAD R53, R72.reuse, 0x4, R51 ;  /* 0x0000000448357824 */ /* 0x040fe200078e0233 */
[----:B------:R-:W-:Y:S01]  /*bac0*/  LEA R36, P2, R37, R78, 0x1 ;  /* 0x0000004e25247211 */ /* 0x000fe200078408ff */
[----:B-1----:R-:W-:Y:S01]  /*bad0*/  UIMAD UR4, UR9, UR4, URZ ;  /* 0x00000004090472a4 */ /* 0x002fe2000f8e02ff */
[-C--:B------:R-:W-:Y:S01]  /*bae0*/  LEA.HI.X.SX32 R29, R29, R82.reuse, 0x1, P1 ;  /* 0x000000521d1d7211 */ /* 0x080fe200008f0eff */
[C---:B------:R-:W-:Y:S01]  /*baf0*/  IMAD R55, R72.reuse, 0x4, R53 ;  /* 0x0000000448377824 */ /* 0x040fe200078e0235 */
[----:B------:R-:W-:Y:S01]  /*bb00*/  LEA.HI.X.SX32 R37, R37, R82, 0x1, P2 ;  /* 0x0000005225257211 */ /* 0x000fe200010f0eff */
[----:B------:R-:W-:Y:S01]  /*bb10*/  USHF.L.U32 UR8, UR4, 0x2, URZ ;  /* 0x0000000204087899 */ /* 0x000fe200080006ff */
[-C--:B------:R-:W-:Y:S01]  /*bb20*/  LEA R34, P1, R35, R78.reuse, 0x1 ;  /* 0x0000004e23227211 */ /* 0x080fe200078208ff */
[C---:B------:R-:W-:Y:S01]  /*bb30*/  IMAD R57, R72.reuse, 0x4, R55 ;  /* 0x0000000448397824 */ /* 0x040fe200078e0237 */
[----:B------:R-:W-:Y:S01]  /*bb40*/  LEA R46, P2, R47, R78, 0x1 ;  /* 0x0000004e2f2e7211 */ /* 0x000fe200078408ff */
[----:B------:R-:W-:Y:S01]  /*bb50*/  UIMAD.WIDE UR4, UR4, 0x4, URZ ;  /* 0x00000004040478a5 */ /* 0x000fe2000f8e02ff */
[-C--:B------:R-:W-:Y:S01]  /*bb60*/  LEA.HI.X.SX32 R35, R35, R82.reuse, 0x1, P1 ;  /* 0x0000005223237211 */ /* 0x080fe200008f0eff */
[----:B------:R-:W-:Y:S01]  /*bb70*/  IMAD R3, R72, 0x4, R57 ;  /* 0x0000000448037824 */ /* 0x000fe200078e0239 */
[----:B------:R-:W-:-:S02]  /*bb80*/  LEA.HI.X.SX32 R47, R47, R82, 0x1, P2 ;  /* 0x000000522f2f7211 */ /* 0x000fc400010f0eff */
        /* <DEDUP_REMOVED lines=9> */
[----:B------:R-:W-:Y:S01]  /*bc20*/  LEA R58, P2, R3, R78, 0x1 ;  /* 0x0000004e033a7211 */ /* 0x000fe200078408ff */
[C---:B------:R-:W-:Y:S01]  /*bc30*/  IMAD R67, R72.reuse, 0x4, R65 ;  /* 0x0000000448437824 */ /* 0x040fe200078e0241 */
[-C--:B------:R-:W-:Y:S01]  /*bc40*/  LEA.HI.X.SX32 R43, R43, R82.reuse, 0x1, P0 ;  /* 0x000000522b2b7211 */ /* 0x080fe200000f0eff */
[----:B0-----:R0:W-:Y:S01]  /*bc50*/  STG.E.U16 desc[UR6][R16.64], R4 ;  /* 0x0000000410007986 */ /* 0x0011e2000c101506 */
[-C--:B------:R-:W-:Y:S01]  /*bc60*/  LEA.HI.X.SX32 R45, R45, R82.reuse, 0x1, P1 ;  /* 0x000000522d2d7211 */ /* 0x080fe200008f0eff */
[C---:B------:R-:W-:Y:S01]  /*bc70*/  IMAD R69, R72.reuse, 0x4, R67 ;  /* 0x0000000448457824 */ /* 0x040fe200078e0243 */
[----:B------:R-:W-:Y:S02]  /*bc80*/  LEA.HI.X.SX32 R59, R3, R82, 0x1, P2 ;  /* 0x00000052033b7211 */ /* 0x000fe400010f0eff */
[-C--:B------:R-:W-:Y:S01]  /*bc90*/  LEA R48, P0, R49, R78.reuse, 0x1 ;  /* 0x0000004e31307211 */ /* 0x080fe200078008ff */
[----:B------:R-:W-:Y:S01]  /*bca0*/  IMAD R3, R72, 0x4, R69 ;  /* 0x0000000448037824 */ /* 0x000fe200078e0245 */
[----:B------:R-:W-:-:S02]  /*bcb0*/  LEA R50, P1, R51, R78, 0x1 ;  /* 0x0000004e33327211 */ /* 0x000fc400078208ff */
[-C--:B------:R-:W-:Y:S01]  /*bcc0*/  LEA.HI.X.SX32 R49, R49, R82.reuse, 0x1, P0 ;  /* 0x0000005231317211 */ /* 0x080fe200000f0eff */
[C---:B------:R-:W-:Y:S01]  /*bcd0*/  IMAD R73, R72.reuse, 0x4, R3 ;  /* 0x0000000448497824 */ /* 0x040fe200078e0203 */
[----:B------:R-:W-:Y:S02]  /*bce0*/  LEA.HI.X.SX32 R51, R51, R82, 0x1, P1 ;  /* 0x0000005233337211 */ /* 0x000fe400008f0eff */
[-C--:B------:R-:W-:Y:S01]  /*bcf0*/  LEA R54, P0, R55, R78.reuse, 0x1 ;  /* 0x0000004e37367211 */ /* 0x080fe200078008ff */
[C---:B------:R-:W-:Y:S01]  /*bd00*/  IMAD R75, R72.reuse, 0x4, R73 ;  /* 0x00000004484b7824 */ /* 0x040fe200078e0249 */
[-C--:B------:R-:W-:Y:S02]  /*bd10*/  LEA R56, P1, R57, R78.reuse, 0x1 ;  /* 0x0000004e39387211 */ /* 0x080fe400078208ff */
[----:B------:R-:W-:Y:S01]  /*bd20*/  LEA R64, P2, R65, R78, 0x1 ;  /* 0x0000004e41407211 */ /* 0x000fe200078408ff */
[----:B------:R-:W-:Y:S01]  /*bd30*/  IMAD R77, R72, 0x4, R75 ;  /* 0x00000004484d7824 */ /* 0x000fe200078e024b */
[----:B------:R-:W-:-:S02]  /*bd40*/  LEA.HI.X.SX32 R55, R55, R82, 0x1, P0 ;  /* 0x0000005237377211 */ /* 0x000fc400000f0eff */
[----:B------:R-:W-:Y:S02]  /*bd50*/  LEA.HI.X.SX32 R57, R57, R82, 0x1, P1 ;  /* 0x0000005239397211 */ /* 0x000fe400008f0eff */
[-C--:B------:R-:W-:Y:S02]  /*bd60*/  LEA R60, P0, R61, R78.reuse, 0x1 ;  /* 0x0000004e3d3c7211 */ /* 0x080fe400078008ff */
[----:B------:R-:W-:Y:S02]  /*bd70*/  LEA R62, P1, R63, R78, 0x1 ;  /* 0x0000004e3f3e7211 */ /* 0x000fe400078208ff */
[----:B------:R-:W-:Y:S02]  /*bd80*/  LEA.HI.X.SX32 R65, R65, R82, 0x1, P2 ;  /* 0x0000005241417211 */ /* 0x000fe400010f0eff */
[----:B------:R-:W-:Y:S02]  /*bd90*/  LEA R70, P2, R3, R78, 0x1 ;  /* 0x0000004e03467211 */ /* 0x000fe400078408ff */
[----:B------:R-:W-:-:S02]  /*bda0*/  LEA.HI.X.SX32 R61, R61, R82, 0x1, P0 ;  /* 0x000000523d3d7211 */ /* 0x000fc400000f0eff */
[----:B------:R-:W-:Y:S02]  /*bdb0*/  LEA.HI.X.SX32 R63, R63, R82, 0x1, P1 ;  /* 0x000000523f3f7211 */ /* 0x000fe400008f0eff */
[-C--:B------:R-:W-:Y:S02]  /*bdc0*/  LEA R66, P0, R67, R78.reuse, 0x1 ;  /* 0x0000004e43427211 */ /* 0x080fe400078008ff */
[----:B------:R-:W-:Y:S02]  /*bdd0*/  LEA R68, P1, R69, R78, 0x1 ;  /* 0x0000004e45447211 */ /* 0x000fe400078208ff */
[-C--:B------:R-:W-:Y:S01]  /*bde0*/  LEA.HI.X.SX32 R71, R3, R82.reuse, 0x1, P2 ;  /* 0x0000005203477211 */ /* 0x080fe200010f0eff */
[----:B------:R-:W-:Y:S01]  /*bdf0*/  IMAD R3, R72, 0x4, R77 ;  /* 0x0000000448037824 */ /* 0x000fe200078e024d */
        /* <DEDUP_REMOVED lines=9> */
[----:B------:R-:W-:Y:S02]  /*be90*/  LEA.HI.X.SX32 R79, R3, R82, 0x1, P3 ;  /* 0x00000052034f7211 */ /* 0x000fe400018f0eff */
[----:B------:R-:W1:Y:S01]  /*bea0*/  LDS.128 R80, [R80+0x3000] ;  /* 0x0030000050507984 */ /* 0x000e620000000c00 */
[----:B------:R-:W-:Y:S02]  /*beb0*/  PRMT R85, R4, 0x7632, R85 ;  /* 0x0000763204557816 */ /* 0x000fe40000000055 */
[----:B------:R-:W-:Y:S02]  /*bec0*/  PRMT R3, R5, 0x7632, R3 ;  /* 0x0000763205037816 */ /* 0x000fe40000000003 */
[----:B0-----:R-:W-:Y:S01]  /*bed0*/  PRMT R17, R6, 0x7632, R17 ;  /* 0x0000763206117816 */ /* 0x001fe20000000011 */
[----:B------:R0:W-:Y:S01]  /*bee0*/  STG.E.U16 desc[UR6][R18.64], R85 ;  /* 0x0000005512007986 */ /* 0x0001e2000c101506 */
[----:B---3--:R-:W-:-:S02]  /*bef0*/  PRMT R4, R8, 0x7632, R4 ;  /* 0x0000763208047816 */ /* 0x008fc40000000004 */
[----:B------:R-:W-:Y:S01]  /*bf00*/  ISETP.GE.U32.AND P0, PT, R84, 0x40, PT ;  /* 0x000000405400780c */ /* 0x000fe20003f06070 */
[----:B------:R3:W-:Y:S04]  /*bf10*/  STG.E.U16 desc[UR6][R20.64], R5 ;  /* 0x0000000514007986 */ /* 0x0007e8000c101506 */
[----:B------:R5:W-:Y:S01]  /*bf20*/  STG.E.U16 desc[UR6][R22.64], R3 ;  /* 0x0000000316007986 */ /* 0x000be2000c101506 */
[----:B0-----:R-:W-:-:S03]  /*bf30*/  PRMT R19, R7, 0x7632, R19 ;  /* 0x0000763207137816 */ /* 0x001fc60000000013 */
[----:B------:R4:W-:Y:S01]  /*bf40*/  STG.E.U16 desc[UR6][R24.64], R6 ;  /* 0x0000000618007986 */ /* 0x0009e2000c101506 */
[----:B---3--:R-:W-:-:S03]  /*bf50*/  PRMT R5, R9, 0x7632, R5 ;  /* 0x0000763209057816 */ /* 0x008fc60000000005 */
[----:B------:R0:W-:Y:S01]  /*bf60*/  STG.E.U16 desc[UR6][R26.64], R17 ;  /* 0x000000111a007986 */ /* 0x0001e2000c101506 */
[----:B------:R-:W-:Y:S02]  /*bf70*/  PRMT R21, R10, 0x7632, R21 ;  /* 0x000076320a157816 */ /* 0x000fe40000000015 */
[----:B-----5:R-:W-:Y:S01]  /*bf80*/  PRMT R23, R11, 0x7632, R23 ;  /* 0x000076320b177816 */ /* 0x020fe20000000017 */
[----:B------:R3:W-:Y:S01]  /*bf90*/  STG.E.U16 desc[UR6][R28.64], R7 ;  /* 0x000000071c007986 */ /* 0x0007e2000c101506 */
[----:B------:R-:W-:-:S03]  /*bfa0*/  IMAD.SHL.U32 R3, R86, 0x4, RZ ;  /* 0x0000000456037824 */ /* 0x000fc600078e00ff */
[----:B------:R5:W-:Y:S01]  /*bfb0*/  STG.E.U16 desc[UR6][R30.64], R19 ;  /* 0x000000131e007986 */ /* 0x000be2000c101506 */
[----:B----4-:R-:W-:-:S03]  /*bfc0*/  PRMT R25, R12, 0x7632, R25 ;  /* 0x000076320c197816 */ /* 0x010fc60000000019 */
[----:B------:R1:W-:Y:S01]  /*bfd0*/  STG.E.U16 desc[UR6][R32.64], R8 ;  /* 0x0000000820007986 */ /* 0x0003e2000c101506 */
[----:B0-----:R-:W-:-:S03]  /*bfe0*/  PRMT R27, R13, 0x7632, R27 ;  /* 0x000076320d1b7816 */ /* 0x001fc6000000001b */
[----:B------:R0:W-:Y:S01]  /*bff0*/  STG.E.U16 desc[UR6][R34.64], R4 ;  /* 0x0000000422007986 */ /* 0x0001e2000c101506 */
[----:B---3--:R-:W-:Y:S01]  /*c000*/  PRMT R29, R14, 0x7632, R29 ;  /* 0x000076320e1d7816 */ /* 0x008fe2000000001d */
[----:B------:R-:W3:Y:S02]  /*c010*/  LDC.64 R6, c[0x0][0x3a0] ;  /* 0x0000e800ff067b82 */ /* 0x000ee40000000a00 */
[----:B------:R4:W-:Y:S01]  /*c020*/  STG.E.U16 desc[UR6][R36.64], R9 ;  /* 0x0000000924007986 */ /* 0x0009e2000c101506 */
[----:B-----5:R-:W-:-:S03]  /*c030*/  PRMT R31, R15, 0x7632, R31 ;  /* 0x000076320f1f7816 */ /* 0x020fc6000000001f */
[----:B------:R5:W-:Y:S01]  /*c040*/  STG.E.U16 desc[UR6][R38.64], R5 ;  /* 0x0000000526007986 */ /* 0x000be2000c101506 */
[----:B-1----:R-:W-:-:S03]  /*c050*/  PRMT R33, R80, 0x7632, R33 ;  /* 0x0000763250217816 */ /* 0x002fc60000000021 */
[----:B------:R-:W-:Y:S01]  /*c060*/  STG.E.U16 desc[UR6][R40.64], R10 ;  /* 0x0000000a28007986 */ /* 0x000fe2000c101506 */
[----:B0-----:R-:W-:Y:S02]  /*c070*/  PRMT R35, R81, 0x7632, R35 ;  /* 0x0000763251237816 */ /* 0x001fe40000000023 */
[----:B------:R-:W-:Y:S01]  /*c080*/  LOP3.LUT R4, R0, 0xf0, RZ, 0xc0, !PT ;  /* 0x000000f000047812 */ /* 0x000fe200078ec0ff */
[----:B------:R-:W-:Y:S01]  /*c090*/  STG.E.U16 desc[UR6][R42.64], R21 ;  /* 0x000000152a007986 */ /* 0x000fe2000c101506 */
[----:B----4-:R-:W-:Y:S01]  /*c0a0*/  PRMT R37, R82, 0x7632, R37 ;  /* 0x0000763252257816 */ /* 0x010fe20000000025 */
[----:B------:R-:W-:Y:S02]  /*c0b0*/  IMAD.HI R0, R86, 0x4, RZ ;  /* 0x0000000456007827 */ /* 0x000fe400078e02ff */
[----:B------:R-:W-:Y:S01]  /*c0c0*/  STG.E.U16 desc[UR6][R44.64], R11 ;  /* 0x0000000b2c007986 */ /* 0x000fe2000c101506 */
[----:B-----5:R-:W-:-:S03]  /*c0d0*/  PRMT R39, R83, 0x7632, R39 ;  /* 0x0000763253277816 */ /* 0x020fc60000000027 */
[----:B------:R-:W-:Y:S04]  /*c0e0*/  STG.E.U16 desc[UR6][R46.64], R23 ;  /* 0x000000172e007986 */ /* 0x000fe8000c101506 */
        /* <DEDUP_REMOVED lines=15> */
[----:B------:R-:W-:Y:S01]  /*c1e0*/  STG.E.U16 desc[UR6][R78.64], R39 ;  /* 0x000000274e007986 */ /* 0x000fe2000c101506 */
[----:B------:R-:W-:Y:S06]  /*c1f0*/  BAR.SYNC.DEFER_BLOCKING 0x0 ;  /* 0x0000000000007b1d */ /* 0x000fec0000010000 */
[----:B------:R3:W-:Y:S02]  /*c200*/  STSM.16.M88 [R2], R169 ;  /* 0x000000a902007844 */ /* 0x0007e40000000000 */
[----:B------:R-:W-:Y:S01]  /*c210*/  BAR.SYNC.DEFER_BLOCKING 0x0 ;  /* 0x0000000000007b1d */ /* 0x000fe20000010000 */
[----:B---3--:R-:W-:-:S04]  /*c220*/  IADD3 R2, P1, P2, R3, UR8, R6 ;  /* 0x0000000803027c10 */ /* 0x008fc8000fa3e006 */
[----:B------:R-:W-:Y:S01]  /*c230*/  IADD3.X R3, PT, PT, R0, UR5, R7, P1, P2 ;  /* 0x0000000500037c10 */ /* 0x000fe20008fe4407 */
[----:B------:R-:W0:Y:S04]  /*c240*/  LDSM.16.M88 R5, [R4+UR58] ;  /* 0x0000003a0405783b */ /* 0x000e280008000000 */
[----:B0-----:R0:W-:Y:S01]  /*c250*/  @!P0 STG.E desc[UR6][R2.64], R5 ;  /* 0x0000000502008986 */ /* 0x0011e2000c101906 */
[----:B------:R-:W-:Y:S06]  /*c260*/  BAR.SYNC.DEFER_BLOCKING 0x0 ;  /* 0x0000000000007b1d */ /* 0x000fec0000010000 */
[----:B------:R-:W-:Y:S05]  /*c270*/  BRA.U UP0, `(.L_x_20) ;  /* 0x0000000100a07547 */ /* 0x000fea000b800000 */
[----:B------:R-:W1:Y:S01]  /*c280*/  S2UR UR5, SR_CgaCtaId ;  /* 0x00000000000579c3 */ /* 0x000e620000008800 */
[----:B------:R-:W-:Y:S01]  /*c290*/  NOP ;  /* 0x0000000000007918 */ /* 0x000fe20000000000 */
[----:B------:R-:W-:Y:S01]  /*c2a0*/  UMOV UR4, 0x50 ;  /* 0x0000005000047882 */ /* 0x000fe20000000000 */
[----:B------:R-:W-:Y:S02]  /*c2b0*/  IMAD.U32 R0, RZ, RZ, UR59 ;  /* 0x0000003bff007e24 */ /* 0x000fe4000f8e00ff */
[----:B0-----:R-:W-:Y:S02]  /*c2c0*/  IMAD.MOV.U32 R3, RZ, RZ, 0xff ;  /* 0x000000ffff037424 */ /* 0x001fe400078e00ff */
[----:B------:R-:W-:Y:S01]  /*c2d0*/  IMAD.MOV.U32 R7, RZ, RZ, 0x1 ;  /* 0x00000001ff077424 */ /* 0x000fe200078e00ff */
[----:B------:R-:W-:-:S04]  /*c2e0*/  LOP3.LUT R0, R0, 0xffff, RZ, 0xc0, !PT ;  /* 0x0000ffff00007812 */ /* 0x000fc800078ec0ff */
[----:B------:R-:W-:-:S05]  /*c2f0*/  SHF.R.U32.HI R0, RZ, 0x5, R0 ;  /* 0x00000005ff007819 */ /* 0x000fca0000011600 */
[----:B------:R-:W-:Y:S01]  /*c300*/  VIADD R2, R0, 0x10 ;  /* 0x0000001000027836 */ /* 0x000fe20000000000 */
[----:B------:R-:W-:Y:S01]  /*c310*/  SHF.L.U32 R0, R3, R0, RZ ;  /* 0x0000000003007219 */ /* 0x000fe200000006ff */
[----:B-1----:R-:W-:-:S03]  /*c320*/  ULEA UR6, UR5, UR4, 0x18 ;  /* 0x0000000405067291 */ /* 0x002fc6000f8ec0ff */
[----:B------:R-:W-:-:S04]  /*c330*/  SHF.L.U32 R3, R7, R2, RZ ;  /* 0x0000000207037219 */ /* 0x000fc800000006ff */
[----:B------:R-:W-:Y:S02]  /*c340*/  LOP3.LUT R0, R3, R0, RZ, 0xfc, !PT ;  /* 0x0000000003007212 */ /* 0x000fe400078efcff */
[----:B------:R-:W0:Y:S02]  /*c350*/  LDS R5, [UR6] ;  /* 0x00000006ff057984 */ /* 0x000e240008000800 */
[C---:B------:R-:W-:Y:S02]  /*c360*/  LOP3.LUT R2, R0.reuse, 0xffff, RZ, 0xc0, !PT ;  /* 0x0000ffff00027812 */ /* 0x040fe400078ec0ff */
[----:B0-----:R-:W-:-:S04]  /*c370*/  LOP3.LUT R3, R0, 0xffff, R5, 0x80, !PT ;  /* 0x0000ffff00037812 */ /* 0x001fc800078e8005 */
[----:B------:R-:W-:-:S13]  /*c380*/  ISETP.NE.AND P0, PT, R3, R2, PT ;  /* 0x000000020300720c */ /* 0x000fda0003f05270 */
[----:B------:R-:W-:Y:S05]  /*c390*/  @P0 BRA `(.L_x_21) ;  /* 0x0000000000500947 */ /* 0x000fea0003800000 */
[----:B------:R-:W-:Y:S02]  /*c3a0*/  SHF.R.U32.HI R5, RZ, 0x10, R5 ;  /* 0x00000010ff057819 */ /* 0x000fe40000011605 */
[----:B------:R-:W-:-:S04]  /*c3b0*/  SHF.R.U32.HI R2, RZ, 0x10, R0 ;  /* 0x00000010ff027819 */ /* 0x000fc80000011600 */
[----:B------:R-:W-:-:S04]  /*c3c0*/  LOP3.LUT R5, R5, R2, RZ, 0xc0, !PT ;  /* 0x0000000205057212 */ /* 0x000fc800078ec0ff */
[----:B------:R-:W-:-:S13]  /*c3d0*/  ISETP.NE.AND P0, PT, R5, R2, PT ;  /* 0x000000020500720c */ /* 0x000fda0003f05270 */
[----:B------:R-:W-:Y:S05]  /*c3e0*/  @P0 BRA `(.L_x_22) ;  /* 0x0000000000300947 */ /* 0x000fea0003800000 */
[----:B------:R-:W-:Y:S01]  /*c3f0*/  R2UR UR4, R0 ;  /* 0x00000000000472ca */ /* 0x000fe200000e0000 */
[----:B------:R-:W-:Y:S01]  /*c400*/  VOTEU.ANY UR5, UPT, PT ;  /* 0x0000000000057886 */ /* 0x000fe200038e0100 */
[----:B------:R-:W0:Y:S01]  /*c410*/  S2R R0, SR_LANEID ;  /* 0x0000000000007919 */ /* 0x000e220000000000 */
[----:B------:R-:W-:-:S10]  /*c420*/  UFLO.U32 UR5, UR5 ;  /* 0x00000005000572bd */ /* 0x000fd400080e0000 */
[----:B------:R-:W-:-:S06]  /*c430*/  ULOP3.LUT UR4, URZ, UR4, URZ, 0x33, !UPT ;  /* 0x00000004ff047292 */ /* 0x000fcc000f8e33ff */
[----:B------:R-:W-:-:S04]  /*c440*/  IMAD.U32 R2, RZ, RZ, UR4 ;  /* 0x00000004ff027e24 */ /* 0x000fc8000f8e00ff */
[----:B------:R-:W1:Y:S02]  /*c450*/  REDUX UR7, R2 ;  /* 0x00000000020773c4 */ /* 0x000e640000000000 */
[----:B------:R3:W-:Y:S01]  /*c460*/  UTCATOMSWS.AND URZ, UR4 ;  /* 0x0000000400ff79e3 */ /* 0x0007e20008000000 */
[----:B0-----:R-:W-:Y:S01]  /*c470*/  ISETP.EQ.U32.AND P0, PT, R0, UR5, PT ;  /* 0x0000000500007c0c */ /* 0x001fe2000bf02070 */
[----:B-1----:R-:W-:-:S12]  /*c480*/  IMAD.U32 R0, RZ, RZ, UR7 ;  /* 0x00000007ff007e24 */ /* 0x002fd8000f8e00ff */
[----:B------:R3:W-:Y:S01]  /*c490*/  @P0 ATOMS.AND RZ, [UR6], R0 ;  /* 0x00000000ffff098c */ /* 0x0007e2000a800006 */
[----:B------:R-:W-:Y:S05]  /*c4a0*/  BRA `(.L_x_20) ;  /* 0x0000000000147947 */ /* 0x000fea0003800000 */
.L_x_22:
[----:B------:R-:W-:-:S07]  /*c4b0*/  MOV R2, 0xc4d0 ;  /* 0x0000c4d000027802 */ /* 0x000fce0000000f00 */
[----:B--2---:R-:W-:Y:S05]  /*c4c0*/  CALL.REL.NOINC `($__internal_0_$__cuda_sm10x_tcgen05_guardrail_trap_col_being_dealloced_not_returned_by_alloc) ;  /* 0x0000000000487944 */ /* 0x004fea0003c00000 */
[----:B------:R-:W-:Y:S05]  /*c4d0*/  BRA `(.L_x_20) ;  /* 0x0000000000087947 */ /* 0x000fea0003800000 */
.L_x_21:
[----:B------:R-:W-:-:S07]  /*c4e0*/  MOV R2, 0xc500 ;  /* 0x0000c50000027802 */ /* 0x000fce0000000f00 */
[----:B--2---:R-:W-:Y:S05]  /*c4f0*/  CALL.REL.NOINC `($__internal_2_$__cuda_sm10x_tcgen05_guardrail_trap_unallocated_columns_being_dealloced) ;  /* 0x0000000000547944 */ /* 0x004fea0003c00000 */
.L_x_20:
[----:B------:R-:W-:Y:S01]  /*c500*/  NOP ;  /* 0x0000000000007918 */ /* 0x000fe20000000000 */
[----:B---3--:R-:W-:Y:S05]  /*c510*/  EXIT ;  /* 0x000000000000794d */ /* 0x008fea0003800000 */
.L_x_8:
[----:B------:R-:W1:Y:S02]  /*c520*/  SYNCS.PHASECHK.TRANS64.TRYWAIT P0, [UR58+0x8000], RZ ;  /* 0x008000ffff0075a7 */ /* 0x000e64000800113a */
[----:B-1----:R-:W-:Y:S05]  /*c530*/  @!P0 BRA `(.L_x_8) ;  /* 0xfffffffc00f88947 */ /* 0x002fea000383ffff */
[----:B------:R-:W-:Y:S05]  /*c540*/  BRA `(.L_x_7) ;  /* 0xffffff6800fc7947 */ /* 0x000fea000383ffff */
.L_x_14:
[----:B------:R-:W0:Y:S02]  /*c550*/  SYNCS.PHASECHK.TRANS64.TRYWAIT P6, [UR58+0x1c010], RZ ;  /* 0x01c010ffff0075a7 */ /* 0x000e2400080c113a */
[----:B0-----:R-:W-:Y:S05]  /*c560*/  @!P6 BRA `(.L_x_14) ;  /* 0xfffffffc00f8e947 */ /* 0x001fea000383ffff */
[----:B------:R-:W-:Y:S05]  /*c570*/  BRA `(.L_x_23) ;  /* 0xffffffbc008c7947 */ /* 0x000fea000383ffff */
.L_x_15:
[----:B------:R-:W-:-:S04]  /*c580*/  IMAD.U32 R20, RZ, RZ, UR71 ;  /* 0x00000047ff147e24 */ /* 0x000fc8000f8e00ff */
[----:B------:R-:W0:Y:S02]  /*c590*/  SYNCS.PHASECHK.TRANS64.TRYWAIT P2, [UR61], R20 ;  /* 0x00000014ff0075a7 */ /* 0x000e24000804113d */
[----:B0-----:R-:W-:Y:S05]  /*c5a0*/  @!P2 BRA `(.L_x_15) ;  /* 0xfffffffc00f4a947 */ /* 0x001fea000383ffff */
[----:B------:R-:W-:Y:S05]  /*c5b0*/  BRA `(.L_x_24) ;  /* 0xffffffd000c07947 */ /* 0x000fea000383ffff */
.L_x_19:
[----:B------:R-:W0:Y:S02]  /*c5c0*/  SYNCS.PHASECHK.TRANS64.TRYWAIT P0, [UR61], R4 ;  /* 0x00000004ff0075a7 */ /* 0x000e24000800113d */
[----:B0-----:R-:W-:Y:S05]  /*c5d0*/  @!P0 BRA `(.L_x_19) ;  /* 0xfffffffc00f88947 */ /* 0x001fea000383ffff */
[----:B------:R-:W-:Y:S05]  /*c5e0*/  BRA `(.L_x_18) ;  /* 0xffffffe4009c7947 */ /* 0x000fea000383ffff */
        .weak           $__internal_0_$__cuda_sm10x_tcgen05_guardrail_trap_col_being_dealloced_not_returned_by_alloc
        .type           $__internal_0_$__cuda_sm10x_tcgen05_guardrail_trap_col_being_dealloced_not_returned_by_alloc,@function
        .size           $__internal_0_$__cuda_sm10x_tcgen05_guardrail_trap_col_being_dealloced_not_returned_by_alloc,($__internal_1_$__cuda_sm10x_tcgen05_guardrail_trap_phase_invalid_during_alloc - $__internal_0_$__cuda_sm10x_tcgen05_guardrail_trap_col_being_dealloced_not_returned_by_alloc)
$__internal_0_$__cuda_sm10x_tcgen05_guardrail_trap_col_being_dealloced_not_returned_by_alloc:
[----:B------:R-:W-:Y:S05]  /*c5f0*/  BPT.TRAP 0x1 ;  /* 0x000000040000795c */ /* 0x000fea0000300000 */
[----:B------:R-:W-:-:S04]  /*c600*/  IMAD.MOV.U32 R3, RZ, RZ, 0x0 ;  /* 0x00000000ff037424 */ /* 0x000fc800078e00ff */
[----:B------:R-:W-:Y:S05]  /*c610*/  RET.REL.NODEC R2 `(attn_fwd) ;  /* 0xffffff3802787950 */ /* 0x000fea0003c3ffff */
        .weak           $__internal_1_$__cuda_sm10x_tcgen05_guardrail_trap_phase_invalid_during_alloc
        .type           $__internal_1_$__cuda_sm10x_tcgen05_guardrail_trap_phase_invalid_during_alloc,@function
        .size           $__internal_1_$__cuda_sm10x_tcgen05_guardrail_trap_phase_invalid_during_alloc,($__internal_2_$__cuda_sm10x_tcgen05_guardrail_trap_unallocated_columns_being_dealloced - $__internal_1_$__cuda_sm10x_tcgen05_guardrail_trap_phase_invalid_during_alloc)
$__internal_1_$__cuda_sm10x_tcgen05_guardrail_trap_phase_invalid_during_alloc:
[----:B------:R-:W-:Y:S05]  /*c620*/  BPT.TRAP 0x1 ;  /* 0x000000040000795c */ /* 0x000fea0000300000 */
[----:B------:R-:W-:-:S04]  /*c630*/  IMAD.MOV.U32 R3, RZ, RZ, 0x0 ;  /* 0x00000000ff037424 */ /* 0x000fc800078e00ff */
[----:B------:R-:W-:Y:S05]  /*c640*/  RET.REL.NODEC R2 `(attn_fwd) ;  /* 0xffffff38026c7950 */ /* 0x000fea0003c3ffff */
        .weak           $__internal_2_$__cuda_sm10x_tcgen05_guardrail_trap_unallocated_columns_being_dealloced
        .type           $__internal_2_$__cuda_sm10x_tcgen05_guardrail_trap_unallocated_columns_being_dealloced,@function
        .size           $__internal_2_$__cuda_sm10x_tcgen05_guardrail_trap_unallocated_columns_being_dealloced,(.L_x_28 - $__internal_2_$__cuda_sm10x_tcgen05_guardrail_trap_unallocated_columns_being_dealloced)
$__internal_2_$__cuda_sm10x_tcgen05_guardrail_trap_unallocated_columns_being_dealloced:
[----:B------:R-:W-:Y:S05]  /*c650*/  BPT.TRAP 0x1 ;  /* 0x000000040000795c */ /* 0x000fea0000300000 */
[----:B------:R-:W-:-:S04]  /*c660*/  IMAD.MOV.U32 R3, RZ, RZ, 0x0 ;  /* 0x00000000ff037424 */ /* 0x000fc800078e00ff */
[----:B------:R-:W-:Y:S05]  /*c670*/  RET.REL.NODEC R2 `(attn_fwd) ;  /* 0xffffff3802607950 */ /* 0x000fea0003c3ffff */
.L_x_25:
[----:B------:R-:W-:-:S00]  /*c680*/  BRA `(.L_x_25) ;  /* 0xfffffffc00fc7947 */ /* 0x000fc0000383ffff */
[----:B------:R-:W-:-:S00]  /*c690*/  NOP ;  /* 0x0000000000007918 */ /* 0x000fc00000000000 */
        /* <DEDUP_REMOVED lines=14> */
.L_x_28:


//--------------------- .nv.global.init           --------------------------
	.section	.nv.global.init,"aw",@progbits
.nv.global.init:
	.type		_$_str,@object
	.size		_$_str,(.L_3 - _$_str)
_$_str:
        /*0000*/ 	.byte	0x5f, 0x5f, 0x43, 0x55, 0x44, 0x41, 0x5f, 0x46, 0x54, 0x5a, 0x00
.L_3:


//--------------------- .nv.shared.attn_fwd       --------------------------
	.section	.nv.shared.attn_fwd,"aw",@nobits
	.sectionflags	@""
	.align	16
	.zero		1024


//--------------------- .nv.shared.reserved.0     --------------------------
	.section	.nv.shared.reserved.0,"aw",@nobits
	.align	8
	.weak		__nv_reservedSMEM_offset_0_alias
	.size		__nv_reservedSMEM_offset_0_alias, 0, 64
	.other		__nv_reservedSMEM_offset_0_alias,@"STO_CUDA_RESERVED_SHARED STV_DEFAULT"
__nv_reservedSMEM_offset_0_alias:
	.zero		0
.nv.shared.reserved.0:
	.zero		64
	.weak		__nv_reservedSMEM_allocation_phase
	.type		__nv_reservedSMEM_allocation_phase,@object
	.size		__nv_reservedSMEM_allocation_phase,(.L_0 - __nv_reservedSMEM_allocation_phase)
__nv_reservedSMEM_allocation_phase:
	.zero		1
.L_0:
	.zero		7
	.weak		__nv_reservedSMEM_devtool_atexit_pc
	.type		__nv_reservedSMEM_devtool_atexit_pc,@object
	.size		__nv_reservedSMEM_devtool_atexit_pc,(__nv_reservedSMEM_allocation_mask - __nv_reservedSMEM_devtool_atexit_pc)
__nv_reservedSMEM_devtool_atexit_pc:
	.zero		8
	.weak		__nv_reservedSMEM_allocation_mask
	.type		__nv_reservedSMEM_allocation_mask,@object
	.size		__nv_reservedSMEM_allocation_mask,(.L_2 - __nv_reservedSMEM_allocation_mask)
__nv_reservedSMEM_allocation_mask:
	.zero		4
.L_2:


//--------------------- .nv.constant0.attn_fwd    --------------------------
	.section	.nv.constant0.attn_fwd,"a",@progbits
	.sectionflags	@""
	.align	4
.nv.constant0.attn_fwd:
	.zero		1032


//--------------------- SYMBOLS --------------------------

	.type		.nv.reservedSmem.offset0,@object
	.size		.nv.reservedSmem.offset0,0x4
	.type		.nv.reservedSmem.cap,@object
	.size		.nv.reservedSmem.cap,0x4
